	.headerflags	@"EF_CUDA_TEXMODE_UNIFIED EF_CUDA_64BIT_ADDRESS EF_CUDA_SM86 EF_CUDA_VIRTUAL_SM(EF_CUDA_SM86)"
	.elftype	@"ET_EXEC"


//--------------------- .nv.info                  --------------------------
	.section	.nv.info,"",@"SHT_CUDA_INFO"
	.align	4


	//----- nvinfo : EIATTR_REGCOUNT
	.align		4
        /*0000*/ 	.byte	0x04, 0x2f
        /*0002*/ 	.short	(.L_3 - .L_2)
	.align		4
.L_2:
        /*0004*/ 	.word	index@(l2norm_fwd_kernel)
        /*0008*/ 	.word	0x00000047


	//----- nvinfo : EIATTR_MAX_STACK_SIZE
	.align		4
.L_3:
        /*000c*/ 	.byte	0x04, 0x23
        /*000e*/ 	.short	(.L_5 - .L_4)
	.align		4
.L_4:
        /*0010*/ 	.word	index@(l2norm_fwd_kernel)
        /*0014*/ 	.word	0x00000000


	//----- nvinfo : EIATTR_MIN_STACK_SIZE
	.align		4
.L_5:
        /*0018*/ 	.byte	0x04, 0x12
        /*001a*/ 	.short	(.L_7 - .L_6)
	.align		4
.L_6:
        /*001c*/ 	.word	index@(l2norm_fwd_kernel)
        /*0020*/ 	.word	0x00000000


	//----- nvinfo : EIATTR_FRAME_SIZE
	.align		4
.L_7:
        /*0024*/ 	.byte	0x04, 0x11
        /*0026*/ 	.short	(.L_9 - .L_8)
	.align		4
.L_8:
        /*0028*/ 	.word	index@(l2norm_fwd_kernel)
        /*002c*/ 	.word	0x00000000
.L_9:


//--------------------- .nv.info.l2norm_fwd_kernel --------------------------
	.section	.nv.info.l2norm_fwd_kernel,"",@"SHT_CUDA_INFO"
	.align	4


	//----- nvinfo : EIATTR_CUDA_API_VERSION
	.align		4
        /*0000*/ 	.byte	0x04, 0x37
        /*0002*/ 	.short	(.L_11 - .L_10)
.L_10:
        /*0004*/ 	.word	0x0000007b


	//----- nvinfo : EIATTR_SW2861232_WAR
	.align		4
.L_11:
        /*0008*/ 	.byte	0x01, 0x35
	.zero		2


	//----- nvinfo : EIATTR_PARAM_CBANK
	.align		4
        /*000c*/ 	.byte	0x04, 0x0a
        /*000e*/ 	.short	(.L_13 - .L_12)
	.align		4
.L_12:
        /*0010*/ 	.word	index@(.nv.constant0.l2norm_fwd_kernel)
        /*0014*/ 	.short	0x0160
        /*0016*/ 	.short	0x001c


	//----- nvinfo : EIATTR_CBANK_PARAM_SIZE
	.align		4
.L_13:
        /*0018*/ 	.byte	0x03, 0x19
        /*001a*/ 	.short	0x001c


	//----- nvinfo : EIATTR_KPARAM_INFO
	.align		4
        /*001c*/ 	.byte	0x04, 0x17
        /*001e*/ 	.short	(.L_15 - .L_14)
.L_14:
        /*0020*/ 	.word	0x00000000
        /*0024*/ 	.short	0x0003
        /*0026*/ 	.short	0x0018
        /*0028*/ 	.byte	0x00, 0xf0, 0x11, 0x00


	//----- nvinfo : EIATTR_KPARAM_INFO
	.align		4
.L_15:
        /*002c*/ 	.byte	0x04, 0x17
        /*002e*/ 	.short	(.L_17 - .L_16)
.L_16:
        /*0030*/ 	.word	0x00000000
        /*0034*/ 	.short	0x0002
        /*0036*/ 	.short	0x0010
        /*0038*/ 	.byte	0x00, 0xf0, 0x21, 0x00


	//----- nvinfo : EIATTR_KPARAM_INFO
	.align		4
.L_17:
        /*003c*/ 	.byte	0x04, 0x17
        /*003e*/ 	.short	(.L_19 - .L_18)
.L_18:
        /*0040*/ 	.word	0x00000000
        /*0044*/ 	.short	0x0001
        /*0046*/ 	.short	0x0008
        /*0048*/ 	.byte	0x00, 0xf0, 0x21, 0x00


	//----- nvinfo : EIATTR_KPARAM_INFO
	.align		4
.L_19:
        /*004c*/ 	.byte	0x04, 0x17
        /*004e*/ 	.short	(.L_21 - .L_20)
.L_20:
        /*0050*/ 	.word	0x00000000
        /*0054*/ 	.short	0x0000
        /*0056*/ 	.short	0x0000
        /*0058*/ 	.byte	0x00, 0xf0, 0x21, 0x00


	//----- nvinfo : EIATTR_MAXREG_COUNT
	.align		4
.L_21:
        /*005c*/ 	.byte	0x03, 0x1b
        /*005e*/ 	.short	0x00ff


	//----- nvinfo : EIATTR_COOP_GROUP_MASK_REGIDS
	.align		4
        /*0060*/ 	.byte	0x04, 0x29
        /*0062*/ 	.short	(.L_23 - .L_22)


	//   ....[0]....
.L_22:
        /*0064*/ 	.word	0xffffffff


	//   ....[1]....
        /*0068*/ 	.word	0xffffffff


	//   ....[2]....
        /*006c*/ 	.word	0xffffffff


	//   ....[3]....
        /*0070*/ 	.word	0xffffffff


	//   ....[4]....
        /*0074*/ 	.word	0xffffffff


	//   ....[5]....
        /*0078*/ 	.word	0xffffffff


	//   ....[6]....
        /*007c*/ 	.word	0xffffffff


	//   ....[7]....
        /*0080*/ 	.word	0xffffffff


	//   ....[8]....
        /*0084*/ 	.word	0xffffffff


	//   ....[9]....
        /*0088*/ 	.word	0xffffffff


	//   ....[10]....
        /*008c*/ 	.word	0xffffffff


	//   ....[11]....
        /*0090*/ 	.word	0xffffffff


	//   ....[12]....
        /*0094*/ 	.word	0xffffffff


	//   ....[13]....
        /*0098*/ 	.word	0xffffffff


	//   ....[14]....
        /*009c*/ 	.word	0xffffffff


	//   ....[15]....
        /*00a0*/ 	.word	0xffffffff


	//   ....[16]....
        /*00a4*/ 	.word	0xffffffff


	//   ....[17]....
        /*00a8*/ 	.word	0xffffffff


	//   ....[18]....
        /*00ac*/ 	.word	0xffffffff


	//   ....[19]....
        /*00b0*/ 	.word	0xffffffff


	//   ....[20]....
        /*00b4*/ 	.word	0xffffffff


	//   ....[21]....
        /*00b8*/ 	.word	0xffffffff


	//   ....[22]....
        /*00bc*/ 	.word	0xffffffff


	//   ....[23]....
        /*00c0*/ 	.word	0xffffffff


	//   ....[24]....
        /*00c4*/ 	.word	0xffffffff


	//   ....[25]....
        /*00c8*/ 	.word	0xffffffff


	//   ....[26]....
        /*00cc*/ 	.word	0xffffffff


	//   ....[27]....
        /*00d0*/ 	.word	0xffffffff


	//   ....[28]....
        /*00d4*/ 	.word	0xffffffff


	//   ....[29]....
        /*00d8*/ 	.word	0xffffffff


	//   ....[30]....
        /*00dc*/ 	.word	0xffffffff


	//   ....[31]....
        /*00e0*/ 	.word	0xffffffff


	//----- nvinfo : EIATTR_COOP_GROUP_INSTR_OFFSETS
	.align		4
.L_23:
        /*00e4*/ 	.byte	0x04, 0x28
        /*00e6*/ 	.short	(.L_25 - .L_24)


	//   ....[0]....
.L_24:
        /*00e8*/ 	.word	0x000007f0


	//   ....[1]....
        /*00ec*/ 	.word	0x00000810


	//   ....[2]....
        /*00f0*/ 	.word	0x00000830


	//   ....[3]....
        /*00f4*/ 	.word	0x00000850


	//   ....[4]....
        /*00f8*/ 	.word	0x00000b10


	//   ....[5]....
        /*00fc*/ 	.word	0x00000b30


	//   ....[6]....
        /*0100*/ 	.word	0x00000b50


	//   ....[7]....
        /*0104*/ 	.word	0x00000b70


	//   ....[8]....
        /*0108*/ 	.word	0x00000cb0


	//   ....[9]....
        /*010c*/ 	.word	0x00000cd0


	//   ....[10]....
        /*0110*/ 	.word	0x00000cf0


	//   ....[11]....
        /*0114*/ 	.word	0x00000d20


	//   ....[12]....
        /*0118*/ 	.word	0x00001040


	//   ....[13]....
        /*011c*/ 	.word	0x000011e0


	//   ....[14]....
        /*0120*/ 	.word	0x00001280


	//   ....[15]....
        /*0124*/ 	.word	0x00001340


	//   ....[16]....
        /*0128*/ 	.word	0x000013c0


	//   ....[17]....
        /*012c*/ 	.word	0x000013e0


	//   ....[18]....
        /*0130*/ 	.word	0x00001400


	//   ....[19]....
        /*0134*/ 	.word	0x00001470


	//   ....[20]....
        /*0138*/ 	.word	0x00001550


	//   ....[21]....
        /*013c*/ 	.word	0x00001560


	//   ....[22]....
        /*0140*/ 	.word	0x00001580


	//   ....[23]....
        /*0144*/ 	.word	0x000015a0


	//   ....[24]....
        /*0148*/ 	.word	0x000015c0


	//   ....[25]....
        /*014c*/ 	.word	0x000015f0


	//   ....[26]....
        /*0150*/ 	.word	0x00001610


	//   ....[27]....
        /*0154*/ 	.word	0x00001680


	//   ....[28]....
        /*0158*/ 	.word	0x000019d0


	//   ....[29]....
        /*015c*/ 	.word	0x000019f0


	//   ....[30]....
        /*0160*/ 	.word	0x00001a10


	//   ....[31]....
        /*0164*/ 	.word	0x00001a30


	//----- nvinfo : EIATTR_EXIT_INSTR_OFFSETS
	.align		4
.L_25:
        /*0168*/ 	.byte	0x04, 0x1c
        /*016a*/ 	.short	(.L_27 - .L_26)


	//   ....[0]....
.L_26:
        /*016c*/ 	.word	0x00002090


	//   ....[1]....
        /*0170*/ 	.word	0x000020f0


	//----- nvinfo : EIATTR_MAX_THREADS
	.align		4
.L_27:
        /*0174*/ 	.byte	0x04, 0x05
        /*0176*/ 	.short	(.L_29 - .L_28)
.L_28:
        /*0178*/ 	.word	0x00000080
        /*017c*/ 	.word	0x00000001
        /*0180*/ 	.word	0x00000001
.L_29:


//--------------------- .nv.rel.action            --------------------------
	.section	.nv.rel.action,"",@"SHT_CUDA_RELOCINFO"
	.align	8
	.sectionentsize	8
        /*0000*/ 	.byte	0x73, 0x00, 0x00, 0x00, 0x00, 0x00, 0x00, 0x00, 0x00, 0x00, 0x00, 0x11, 0x25, 0x00, 0x05, 0x36


//--------------------- .nv.constant0.l2norm_fwd_kernel --------------------------
	.section	.nv.constant0.l2norm_fwd_kernel,"a",@progbits
	.align	4
.nv.constant0.l2norm_fwd_kernel:
	.zero		380


//--------------------- .text.l2norm_fwd_kernel   --------------------------
	.section	.text.l2norm_fwd_kernel,"ax",@progbits
	.sectionflags	@"SHF_BARRIERS=1"
	.sectioninfo	@"SHI_REGISTERS=71"
	.align	128
        .global         l2norm_fwd_kernel
        .type           l2norm_fwd_kernel,@function
        .size           l2norm_fwd_kernel,(.L_x_1 - l2norm_fwd_kernel)
        .other          l2norm_fwd_kernel,@"STO_CUDA_ENTRY STV_DEFAULT"
l2norm_fwd_kernel:
.text.l2norm_fwd_kernel:
[----:B------:R-:W-:-:S02]  /*0000*/  MOV R1, c[0x0][0x28] ;  /* 0x00000a0000017a02 */ /* 0x000fc40000000f00 */
[----:B------:R-:W0:Y:S01]  /*0010*/  S2R R0, SR_TID.X ;  /* 0x0000000000007919 */ /* 0x000e220000002100 */
[----:B------:R-:W-:Y:S01]  /*0020*/  CS2R R40, SRZ ;  /* 0x0000000000287805 */ /* 0x000fe2000001ff00 */
[----:B------:R-:W-:Y:S01]  /*0030*/  CS2R R42, SRZ ;  /* 0x00000000002a7805 */ /* 0x000fe2000001ff00 */
[----:B------:R-:W-:Y:S01]  /*0040*/  ULDC.64 UR4, c[0x0][0x118] ;  /* 0x0000460000047ab9 */ /* 0x000fe20000000a00 */
[----:B------:R-:W1:Y:S01]  /*0050*/  S2R R5, SR_CTAID.X ;  /* 0x0000000000057919 */ /* 0x000e620000002500 */
[----:B0-----:R-:W-:Y:S02]  /*0060*/  SHF.R.U32.HI R4, RZ, 0x4, R0 ;  /* 0x00000004ff047819 */ /* 0x001fe40000011600 */
[----:B------:R-:W-:Y:S02]  /*0070*/  SHF.L.U32 R2, R0, 0x3, RZ ;  /* 0x0000000300027819 */ /* 0x000fe400000006ff */
[----:B-1----:R-:W-:Y:S02]  /*0080*/  SHF.L.U32 R5, R5, 0x6, RZ ;  /* 0x0000000605057819 */ /* 0x002fe400000006ff */
[----:B------:R-:W-:-:S02]  /*0090*/  SGXT.U32 R4, R4, 0x3 ;  /* 0x000000030404781a */ /* 0x000fc40000000000 */
[----:B------:R-:W-:Y:S02]  /*00a0*/  LOP3.LUT R12, R2, 0x78, RZ, 0xc0, !PT ;  /* 0x00000078020c7812 */ /* 0x000fe400078ec0ff */
[----:B------:R-:W-:Y:S02]  /*00b0*/  LOP3.LUT R7, R5, R4, RZ, 0xfc, !PT ;  /* 0x0000000405077212 */ /* 0x000fe400078efcff */
[----:B------:R-:W-:Y:S01]  /*00c0*/  SHF.R.S32.HI R2, RZ, 0x1f, R5 ;  /* 0x0000001fff027819 */ /* 0x000fe20000011405 */
[----:B------:R-:W-:Y:S01]  /*00d0*/  IMAD.WIDE.U32 R12, R12, 0x2, RZ ;  /* 0x000000020c0c7825 */ /* 0x000fe200078e00ff */
[C---:B------:R-:W-:Y:S02]  /*00e0*/  SHF.L.U32 R3, R7.reuse, 0x8, RZ ;  /* 0x0000000807037819 */ /* 0x040fe400000006ff */
[C---:B------:R-:W-:Y:S02]  /*00f0*/  ISETP.GE.U32.AND P5, PT, R7.reuse, 0x3740, PT ;  /* 0x000037400700780c */ /* 0x040fe40003fa6070 */
[----:B------:R-:W-:-:S02]  /*0100*/  SHF.L.U64.HI R7, R7, 0x8, R2 ;  /* 0x0000000807077819 */ /* 0x000fc40000010202 */
[----:B------:R-:W-:Y:S02]  /*0110*/  LOP3.LUT R50, R3, R12, RZ, 0xfc, !PT ;  /* 0x0000000c03327212 */ /* 0x000fe400078efcff */
[----:B------:R-:W-:Y:S02]  /*0120*/  ISETP.GE.U32.AND.EX P5, PT, R2, RZ, PT, P5 ;  /* 0x000000ff0200720c */ /* 0x000fe40003fa6150 */
[----:B------:R-:W-:Y:S02]  /*0130*/  LOP3.LUT R14, R7, R13, RZ, 0xfc, !PT ;  /* 0x0000000d070e7212 */ /* 0x000fe400078efcff */
[----:B------:R-:W-:-:S04]  /*0140*/  IADD3 R6, P0, R50, c[0x0][0x160], RZ ;  /* 0x0000580032067a10 */ /* 0x000fc80007f1e0ff */
[----:B------:R-:W-:-:S05]  /*0150*/  IADD3.X R7, R14, c[0x0][0x164], RZ, P0, !PT ;  /* 0x000059000e077a10 */ /* 0x000fca00007fe4ff */
[----:B------:R0:W2:Y:S01]  /*0160*/  @!P5 LDG.E.128 R40, [R6.64] ;  /* 0x000000040628d981 */ /* 0x0000a2000c1e1d00 */
[C-C-:B------:R-:W-:Y:S01]  /*0170*/  LOP3.LUT R53, R5.reuse, 0x8, R4.reuse, 0xfe, !PT ;  /* 0x0000000805357812 */ /* 0x140fe200078efe04 */
[----:B------:R-:W-:Y:S01]  /*0180*/  CS2R R24, SRZ ;  /* 0x0000000000187805 */ /* 0x000fe2000001ff00 */
[----:B------:R-:W-:Y:S01]  /*0190*/  CS2R R26, SRZ ;  /* 0x00000000001a7805 */ /* 0x000fe2000001ff00 */
[----:B------:R-:W-:Y:S02]  /*01a0*/  LOP3.LUT R45, R5, 0x10, R4, 0xfe, !PT ;  /* 0x00000010052d7812 */ /* 0x000fe400078efe04 */
[C---:B------:R-:W-:Y:S02]  /*01b0*/  SHF.L.U32 R59, R53.reuse, 0x8, RZ ;  /* 0x00000008353b7819 */ /* 0x040fe400000006ff */
[C---:B------:R-:W-:Y:S02]  /*01c0*/  ISETP.GE.U32.AND P0, PT, R53.reuse, 0x3740, PT ;  /* 0x000037403500780c */ /* 0x040fe40003f06070 */
[----:B------:R-:W-:-:S02]  /*01d0*/  SHF.L.U64.HI R53, R53, 0x8, R2 ;  /* 0x0000000835357819 */ /* 0x000fc40000010202 */
[----:B------:R-:W-:Y:S02]  /*01e0*/  LOP3.LUT R59, R59, R12, RZ, 0xfc, !PT ;  /* 0x0000000c3b3b7212 */ /* 0x000fe400078efcff */
[----:B------:R-:W-:Y:S02]  /*01f0*/  ISETP.GE.U32.AND.EX P1, PT, R2, RZ, PT, P0 ;  /* 0x000000ff0200720c */ /* 0x000fe40003f26100 */
[----:B------:R-:W-:Y:S02]  /*0200*/  LOP3.LUT R53, R53, R13, RZ, 0xfc, !PT ;  /* 0x0000000d35357212 */ /* 0x000fe400078efcff */
[----:B------:R-:W-:Y:S02]  /*0210*/  IADD3 R8, P0, R59, c[0x0][0x160], RZ ;  /* 0x000058003b087a10 */ /* 0x000fe40007f1e0ff */
[----:B------:R-:W-:Y:S02]  /*0220*/  LOP3.LUT R35, R5, 0x20, R4, 0xfe, !PT ;  /* 0x0000002005237812 */ /* 0x000fe400078efe04 */
[----:B------:R-:W-:-:S02]  /*0230*/  IADD3.X R9, R53, c[0x0][0x164], RZ, P0, !PT ;  /* 0x0000590035097a10 */ /* 0x000fc400007fe4ff */
[----:B------:R-:W-:Y:S02]  /*0240*/  SHF.L.U32 R47, R45, 0x8, RZ ;  /* 0x000000082d2f7819 */ /* 0x000fe400000006ff */
[C-C-:B------:R-:W-:Y:S01]  /*0250*/  LOP3.LUT R33, R5.reuse, 0x28, R4.reuse, 0xfe, !PT ;  /* 0x0000002805217812 */ /* 0x140fe200078efe04 */
[----:B------:R1:W3:Y:S01]  /*0260*/  @!P1 LDG.E.128 R24, [R8.64] ;  /* 0x0000000408189981 */ /* 0x0002e2000c1e1d00 */
[--C-:B------:R-:W-:Y:S02]  /*0270*/  LOP3.LUT R63, R5, 0x38, R4.reuse, 0xfe, !PT ;  /* 0x00000038053f7812 */ /* 0x100fe400078efe04 */
[----:B------:R-:W-:Y:S02]  /*0280*/  ISETP.GE.U32.AND P0, PT, R45, 0x3740, PT ;  /* 0x000037402d00780c */ /* 0x000fe40003f06070 */
[----:B------:R-:W-:Y:S02]  /*0290*/  LOP3.LUT R29, R5, 0x18, R4, 0xfe, !PT ;  /* 0x00000018051d7812 */ /* 0x000fe400078efe04 */
[----:B------:R-:W-:-:S02]  /*02a0*/  SHF.L.U64.HI R45, R45, 0x8, R2 ;  /* 0x000000082d2d7819 */ /* 0x000fc40000010202 */
[----:B------:R-:W-:Y:S02]  /*02b0*/  P2R R58, PR, RZ, 0x2 ;  /* 0x00000002ff3a7803 */ /* 0x000fe40000000000 */
[----:B-1----:R-:W-:Y:S02]  /*02c0*/  SHF.L.U32 R9, R35, 0x8, RZ ;  /* 0x0000000823097819 */ /* 0x002fe400000006ff */
[-C--:B------:R-:W-:Y:S02]  /*02d0*/  LOP3.LUT R47, R47, R12.reuse, RZ, 0xfc, !PT ;  /* 0x0000000c2f2f7212 */ /* 0x080fe400078efcff */
[----:B------:R-:W-:Y:S02]  /*02e0*/  SHF.L.U64.HI R23, R35, 0x8, R2 ;  /* 0x0000000823177819 */ /* 0x000fe40000010202 */
[----:B------:R-:W-:Y:S02]  /*02f0*/  SHF.L.U32 R19, R33, 0x8, RZ ;  /* 0x0000000821137819 */ /* 0x000fe400000006ff */
[----:B------:R-:W-:-:S02]  /*0300*/  LOP3.LUT R8, R9, R12, RZ, 0xfc, !PT ;  /* 0x0000000c09087212 */ /* 0x000fc400078efcff */
[----:B------:R-:W-:Y:S02]  /*0310*/  SHF.L.U32 R3, R63, 0x8, RZ ;  /* 0x000000083f037819 */ /* 0x000fe400000006ff */
[----:B------:R-:W-:Y:S02]  /*0320*/  SHF.L.U32 R11, R29, 0x8, RZ ;  /* 0x000000081d0b7819 */ /* 0x000fe400000006ff */
[----:B------:R-:W-:Y:S02]  /*0330*/  LOP3.LUT R45, R45, R13, RZ, 0xfc, !PT ;  /* 0x0000000d2d2d7212 */ /* 0x000fe400078efcff */
[----:B------:R-:W-:Y:S02]  /*0340*/  IADD3 R22, P1, R47, c[0x0][0x160], RZ ;  /* 0x000058002f167a10 */ /* 0x000fe40007f3e0ff */
[----:B------:R-:W-:Y:S02]  /*0350*/  LOP3.LUT R31, R5, 0x30, R4, 0xfe, !PT ;  /* 0x00000030051f7812 */ /* 0x000fe400078efe04 */
[----:B------:R-:W-:-:S02]  /*0360*/  SHF.L.U64.HI R21, R33, 0x8, R2 ;  /* 0x0000000821157819 */ /* 0x000fc40000010202 */
[----:B------:R-:W-:Y:S02]  /*0370*/  LOP3.LUT R9, R23, R13, RZ, 0xfc, !PT ;  /* 0x0000000d17097212 */ /* 0x000fe400078efcff */
[-C--:B------:R-:W-:Y:S02]  /*0380*/  LOP3.LUT R46, R19, R12.reuse, RZ, 0xfc, !PT ;  /* 0x0000000c132e7212 */ /* 0x080fe400078efcff */
[----:B------:R-:W-:Y:S02]  /*0390*/  IADD3 R18, P2, R8, c[0x0][0x160], RZ ;  /* 0x0000580008127a10 */ /* 0x000fe40007f5e0ff */
[----:B0-----:R-:W-:Y:S02]  /*03a0*/  SHF.L.U64.HI R7, R63, 0x8, R2 ;  /* 0x000000083f077819 */ /* 0x001fe40000010202 */
[----:B------:R-:W-:Y:S02]  /*03b0*/  LOP3.LUT R3, R3, R12, RZ, 0xfc, !PT ;  /* 0x0000000c03037212 */ /* 0x000fe400078efcff */
[----:B------:R-:W-:-:S02]  /*03c0*/  ISETP.GE.U32.AND P4, PT, R29, 0x3740, PT ;  /* 0x000037401d00780c */ /* 0x000fc40003f86070 */
[----:B------:R-:W-:Y:S02]  /*03d0*/  SHF.L.U64.HI R29, R29, 0x8, R2 ;  /* 0x000000081d1d7819 */ /* 0x000fe40000010202 */
[----:B------:R-:W-:Y:S02]  /*03e0*/  LOP3.LUT R11, R11, R12, RZ, 0xfc, !PT ;  /* 0x0000000c0b0b7212 */ /* 0x000fe400078efcff */
[----:B------:R-:W-:Y:S02]  /*03f0*/  IADD3.X R23, R45, c[0x0][0x164], RZ, P1, !PT ;  /* 0x000059002d177a10 */ /* 0x000fe40000ffe4ff */
[----:B------:R-:W-:Y:S02]  /*0400*/  SHF.L.U32 R15, R31, 0x8, RZ ;  /* 0x000000081f0f7819 */ /* 0x000fe400000006ff */
[----:B------:R-:W-:Y:S02]  /*0410*/  LOP3.LUT R10, R21, R13, RZ, 0xfc, !PT ;  /* 0x0000000d150a7212 */ /* 0x000fe400078efcff */
[----:B------:R-:W-:-:S02]  /*0420*/  IADD3 R54, P1, R46, c[0x0][0x160], RZ ;  /* 0x000058002e367a10 */ /* 0x000fc40007f3e0ff */
[----:B------:R-:W-:Y:S02]  /*0430*/  IADD3.X R19, R9, c[0x0][0x164], RZ, P2, !PT ;  /* 0x0000590009137a10 */ /* 0x000fe400017fe4ff */
[-C--:B------:R-:W-:Y:S02]  /*0440*/  LOP3.LUT R7, R7, R13.reuse, RZ, 0xfc, !PT ;  /* 0x0000000d07077212 */ /* 0x080fe400078efcff */
[----:B------:R-:W-:Y:S02]  /*0450*/  IADD3 R48, P2, R3, c[0x0][0x160], RZ ;  /* 0x0000580003307a10 */ /* 0x000fe40007f5e0ff */
[----:B------:R-:W-:Y:S02]  /*0460*/  SHF.L.U64.HI R17, R31, 0x8, R2 ;  /* 0x000000081f117819 */ /* 0x000fe40000010202 */
[----:B------:R-:W-:Y:S02]  /*0470*/  LOP3.LUT R44, R29, R13, RZ, 0xfc, !PT ;  /* 0x0000000d1d2c7212 */ /* 0x000fe400078efcff */
[----:B------:R-:W-:-:S02]  /*0480*/  IADD3 R16, P3, R11, c[0x0][0x160], RZ ;  /* 0x000058000b107a10 */ /* 0x000fc40007f7e0ff */
[----:B------:R-:W-:Y:S02]  /*0490*/  LOP3.LUT R4, R15, R12, RZ, 0xfc, !PT ;  /* 0x0000000c0f047212 */ /* 0x000fe400078efcff */
[----:B------:R-:W-:Y:S02]  /*04a0*/  IADD3.X R55, R10, c[0x0][0x164], RZ, P1, !PT ;  /* 0x000059000a377a10 */ /* 0x000fe40000ffe4ff */
[----:B------:R-:W-:Y:S02]  /*04b0*/  IADD3 R50, P1, R50, c[0x0][0x168], RZ ;  /* 0x00005a0032327a10 */ /* 0x000fe40007f3e0ff */
[----:B------:R-:W-:Y:S02]  /*04c0*/  IADD3.X R49, R7, c[0x0][0x164], RZ, P2, !PT ;  /* 0x0000590007317a10 */ /* 0x000fe400017fe4ff */
[----:B------:R-:W-:Y:S02]  /*04d0*/  P2R R61, PR, RZ, 0x20 ;  /* 0x00000020ff3d7803 */ /* 0x000fe40000000000 */
[----:B------:R-:W-:-:S02]  /*04e0*/  LOP3.LUT R6, R17, R13, RZ, 0xfc, !PT ;  /* 0x0000000d11067212 */ /* 0x000fc400078efcff */
[----:B------:R-:W-:Y:S02]  /*04f0*/  ISETP.GE.U32.AND P2, PT, R33, 0x3740, PT ;  /* 0x000037402100780c */ /* 0x000fe40003f46070 */
[----:B------:R-:W-:Y:S02]  /*0500*/  IADD3.X R17, R44, c[0x0][0x164], RZ, P3, !PT ;  /* 0x000059002c117a10 */ /* 0x000fe40001ffe4ff */
[----:B------:R-:W-:Y:S02]  /*0510*/  ISETP.GE.U32.AND.EX P5, PT, R2, RZ, PT, P0 ;  /* 0x000000ff0200720c */ /* 0x000fe40003fa6100 */
[----:B------:R-:W-:Y:S02]  /*0520*/  IADD3 R56, P3, R4, c[0x0][0x160], RZ ;  /* 0x0000580004387a10 */ /* 0x000fe40007f7e0ff */
[----:B------:R-:W-:Y:S02]  /*0530*/  IADD3.X R51, R14, c[0x0][0x16c], RZ, P1, !PT ;  /* 0x00005b000e337a10 */ /* 0x000fe40000ffe4ff */
[----:B------:R-:W-:-:S02]  /*0540*/  ISETP.GE.U32.AND P1, PT, R31, 0x3740, PT ;  /* 0x000037401f00780c */ /* 0x000fc40003f26070 */
[----:B------:R-:W-:Y:S02]  /*0550*/  ISETP.GE.U32.AND.EX P2, PT, R2, RZ, PT, P2 ;  /* 0x000000ff0200720c */ /* 0x000fe40003f46120 */
[----:B------:R-:W-:Y:S01]  /*0560*/  IADD3.X R57, R6, c[0x0][0x164], RZ, P3, !PT ;  /* 0x0000590006397a10 */ /* 0x000fe20001ffe4ff */
[----:B------:R-:W-:Y:S01]  /*0570*/  CS2R R32, SRZ ;  /* 0x0000000000207805 */ /* 0x000fe2000001ff00 */
[----:B------:R-:W-:Y:S02]  /*0580*/  ISETP.GE.U32.AND P3, PT, R35, 0x3740, PT ;  /* 0x000037402300780c */ /* 0x000fe40003f66070 */
[----:B------:R-:W-:Y:S01]  /*0590*/  CS2R R34, SRZ ;  /* 0x0000000000227805 */ /* 0x000fe2000001ff00 */
[C---:B------:R-:W-:Y:S01]  /*05a0*/  ISETP.GE.U32.AND.EX P1, PT, R2.reuse, RZ, PT, P1 ;  /* 0x000000ff0200720c */ /* 0x040fe20003f26110 */
[----:B------:R-:W-:Y:S01]  /*05b0*/  CS2R R36, SRZ ;  /* 0x0000000000247805 */ /* 0x000fe2000001ff00 */
[----:B------:R-:W-:Y:S01]  /*05c0*/  ISETP.GE.U32.AND P0, PT, R63, 0x3740, PT ;  /* 0x000037403f00780c */ /* 0x000fe20003f06070 */
[----:B------:R-:W-:Y:S01]  /*05d0*/  CS2R R38, SRZ ;  /* 0x0000000000267805 */ /* 0x000fe2000001ff00 */
[----:B------:R-:W-:Y:S01]  /*05e0*/  CS2R R20, SRZ ;  /* 0x0000000000147805 */ /* 0x000fe2000001ff00 */
[----:B------:R0:W4:Y:S04]  /*05f0*/  @!P5 LDG.E.128 R32, [R22.64] ;  /* 0x000000041620d981 */ /* 0x000128000c1e1d00 */
[----:B------:R1:W5:Y:S01]  /*0600*/  @!P2 LDG.E.128 R36, [R54.64] ;  /* 0x000000043624a981 */ /* 0x000362000c1e1d00 */
[----:B0-----:R-:W-:Y:S01]  /*0610*/  CS2R R22, SRZ ;  /* 0x0000000000167805 */ /* 0x001fe2000001ff00 */
[----:B------:R-:W-:-:S02]  /*0620*/  ISETP.GE.U32.AND.EX P4, PT, R2, RZ, PT, P4 ;  /* 0x000000ff0200720c */ /* 0x000fc40003f86140 */
[----:B------:R-:W-:-:S03]  /*0630*/  ISETP.GE.U32.AND.EX P3, PT, R2, RZ, PT, P3 ;  /* 0x000000ff0200720c */ /* 0x000fc60003f66130 */
[----:B------:R0:W3:Y:S01]  /*0640*/  @!P1 LDG.E.128 R20, [R56.64] ;  /* 0x0000000438149981 */ /* 0x0000e2000c1e1d00 */
[----:B------:R-:W-:Y:S01]  /*0650*/  CS2R R28, SRZ ;  /* 0x00000000001c7805 */ /* 0x000fe2000001ff00 */
[----:B------:R-:W-:Y:S01]  /*0660*/  CS2R R30, SRZ ;  /* 0x00000000001e7805 */ /* 0x000fe2000001ff00 */
[----:B------:R-:W-:Y:S01]  /*0670*/  CS2R R12, SRZ ;  /* 0x00000000000c7805 */ /* 0x000fe2000001ff00 */
[----:B------:R-:W-:Y:S01]  /*0680*/  CS2R R14, SRZ ;  /* 0x00000000000e7805 */ /* 0x000fe2000001ff00 */
[----:B------:R-:W-:-:S03]  /*0690*/  ISETP.GE.U32.AND.EX P0, PT, R2, RZ, PT, P0 ;  /* 0x000000ff0200720c */ /* 0x000fc60003f06100 */
[----:B------:R0:W3:Y:S04]  /*06a0*/  @!P4 LDG.E.128 R28, [R16.64] ;  /* 0x00000004101cc981 */ /* 0x0000e8000c1e1d00 */
[----:B------:R1:W3:Y:S01]  /*06b0*/  @!P3 LDG.E.128 R12, [R18.64] ;  /* 0x00000004120cb981 */ /* 0x0002e2000c1e1d00 */
[----:B0-----:R-:W-:Y:S01]  /*06c0*/  CS2R R16, SRZ ;  /* 0x0000000000107805 */ /* 0x001fe2000001ff00 */
[----:B-1----:R-:W-:-:S06]  /*06d0*/  CS2R R18, SRZ ;  /* 0x0000000000127805 */ /* 0x002fcc000001ff00 */
[----:B------:R0:W3:Y:S01]  /*06e0*/  @!P0 LDG.E.128 R16, [R48.64] ;  /* 0x0000000430108981 */ /* 0x0000e2000c1e1d00 */
[--C-:B--2---:R-:W-:Y:S02]  /*06f0*/  HADD2.F32 R60, -RZ, R40.reuse.H1_H1 ;  /* 0x30000028ff3c7230 */ /* 0x104fe40000004100 */
[----:B------:R-:W-:-:S03]  /*0700*/  HADD2.F32 R40, -RZ, R40.H0_H0 ;  /* 0x20000028ff287230 */ /* 0x000fc60000004100 */
[----:B------:R-:W-:Y:S01]  /*0710*/  FMUL R63, R60, R60 ;  /* 0x0000003c3c3f7220 */ /* 0x000fe20000400000 */
[----:B------:R-:W-:-:S03]  /*0720*/  HADD2.F32 R62, -RZ, R41.H0_H0 ;  /* 0x20000029ff3e7230 */ /* 0x000fc60000004100 */
[----:B------:R-:W-:Y:S01]  /*0730*/  FFMA R63, R40, R40, R63 ;  /* 0x00000028283f7223 */ /* 0x000fe2000000003f */
[----:B------:R-:W-:-:S03]  /*0740*/  HADD2.F32 R54, -RZ, R41.H1_H1 ;  /* 0x30000029ff367230 */ /* 0x000fc60000004100 */
[----:B------:R-:W-:Y:S01]  /*0750*/  FFMA R63, R62, R62, R63 ;  /* 0x0000003e3e3f7223 */ /* 0x000fe2000000003f */
[----:B------:R-:W-:-:S03]  /*0760*/  HADD2.F32 R56, -RZ, R42.H0_H0 ;  /* 0x2000002aff387230 */ /* 0x000fc60000004100 */
[----:B------:R-:W-:Y:S01]  /*0770*/  FFMA R63, R54, R54, R63 ;  /* 0x00000036363f7223 */ /* 0x000fe2000000003f */
[----:B------:R-:W-:-:S03]  /*0780*/  HADD2.F32 R42, -RZ, R42.H1_H1 ;  /* 0x3000002aff2a7230 */ /* 0x000fc60000004100 */
[----:B------:R-:W-:Y:S01]  /*0790*/  FFMA R63, R56, R56, R63 ;  /* 0x00000038383f7223 */ /* 0x000fe2000000003f */
[----:B------:R-:W-:-:S03]  /*07a0*/  HADD2.F32 R64, -RZ, R43.H0_H0 ;  /* 0x2000002bff407230 */ /* 0x000fc60000004100 */
[----:B------:R-:W-:Y:S01]  /*07b0*/  FFMA R63, R42, R42, R63 ;  /* 0x0000002a2a3f7223 */ /* 0x000fe2000000003f */
[----:B------:R-:W-:-:S03]  /*07c0*/  HADD2.F32 R66, -RZ, R43.H1_H1 ;  /* 0x3000002bff427230 */ /* 0x000fc60000004100 */
[----:B------:R-:W-:-:S04]  /*07d0*/  FFMA R63, R64, R64, R63 ;  /* 0x00000040403f7223 */ /* 0x000fc8000000003f */
[----:B------:R-:W-:-:S05]  /*07e0*/  FFMA R63, R66, R66, R63 ;  /* 0x00000042423f7223 */ /* 0x000fca000000003f */
[----:B0-----:R-:W0:Y:S02]  /*07f0*/  SHFL.BFLY PT, R48, R63, 0x8, 0x1f ;  /* 0x0d001f003f307f89 */ /* 0x001e2400000e0000 */
[----:B0-----:R-:W-:-:S05]  /*0800*/  FADD R41, R63, R48 ;  /* 0x000000303f297221 */ /* 0x001fca0000000000 */
[----:B------:R-:W0:Y:S02]  /*0810*/  SHFL.BFLY PT, R48, R41, 0x4, 0x1f ;  /* 0x0c801f0029307f89 */ /* 0x000e2400000e0000 */
[----:B0-----:R-:W-:-:S05]  /*0820*/  FADD R43, R41, R48 ;  /* 0x00000030292b7221 */ /* 0x001fca0000000000 */
[----:B------:R-:W0:Y:S02]  /*0830*/  SHFL.BFLY PT, R48, R43, 0x2, 0x1f ;  /* 0x0c401f002b307f89 */ /* 0x000e2400000e0000 */
[----:B0-----:R-:W-:-:S05]  /*0840*/  FADD R49, R43, R48 ;  /* 0x000000302b317221 */ /* 0x001fca0000000000 */
[----:B------:R-:W0:Y:S01]  /*0850*/  SHFL.BFLY PT, R48, R49, 0x1, 0x1f ;  /* 0x0c201f0031307f89 */ /* 0x000e2200000e0000 */
[----:B------:R-:W-:Y:S01]  /*0860*/  P2R R52, PR, RZ, 0x20 ;  /* 0x00000020ff347803 */ /* 0x000fe20000000000 */
[----:B0-----:R-:W-:-:S04]  /*0870*/  FADD R48, R49, R48 ;  /* 0x0000003031307221 */ /* 0x001fc80000000000 */
[----:B------:R-:W-:-:S04]  /*0880*/  FADD R55, R48, c[0x0][0x178] ;  /* 0x00005e0030377621 */ /* 0x000fc80000000000 */
[----:B------:R-:W0:Y:S02]  /*0890*/  MUFU.SQRT R57, R55 ;  /* 0x0000003700397308 */ /* 0x000e240000002000 */
[C---:B0-----:R-:W-:Y:S02]  /*08a0*/  FSETP.GT.AND P5, PT, R57.reuse, 8.50705917302346158658e+37, PT ;  /* 0x7e8000003900780b */ /* 0x041fe40003fa4000 */
[----:B------:R-:W-:-:S11]  /*08b0*/  FSETP.GEU.AND P6, PT, R57, 1.175494350822287508e-38, PT ;  /* 0x008000003900780b */ /* 0x000fd60003fce000 */
[----:B------:R-:W-:-:S04]  /*08c0*/  @P5 FMUL R57, R57, 0.25 ;  /* 0x3e80000039395820 */ /* 0x000fc80000400000 */
[----:B------:R-:W-:Y:S01]  /*08d0*/  @!P6 FMUL R57, R57, 16777216 ;  /* 0x4b8000003939e820 */ /* 0x000fe20000400000 */
[----:B------:R-:W-:-:S03]  /*08e0*/  MOV R48, 0x3e800000 ;  /* 0x3e80000000307802 */ /* 0x000fc60000000f00 */
[----:B------:R-:W0:Y:S01]  /*08f0*/  MUFU.RCP R49, R57 ;  /* 0x0000003900317308 */ /* 0x000e220000001000 */
[----:B------:R-:W-:-:S05]  /*0900*/  FSEL R68, R48, 1, P5 ;  /* 0x3f80000030447808 */ /* 0x000fca0002800000 */
[----:B------:R-:W-:-:S04]  /*0910*/  @!P6 FMUL R68, R68, 16777216 ;  /* 0x4b8000004444e820 */ /* 0x000fc80000400000 */
[----:B0-----:R-:W-:-:S04]  /*0920*/  FMUL R49, R49, R68 ;  /* 0x0000004431317220 */ /* 0x001fc80000400000 */
[-C--:B------:R-:W-:Y:S01]  /*0930*/  FMUL R56, R56, R49.reuse ;  /* 0x0000003138387220 */ /* 0x080fe20000400000 */
[-C--:B------:R-:W-:Y:S01]  /*0940*/  FMUL R43, R42, R49.reuse ;  /* 0x000000312a2b7220 */ /* 0x080fe20000400000 */
[-C--:B------:R-:W-:Y:S01]  /*0950*/  FMUL R64, R64, R49.reuse ;  /* 0x0000003140407220 */ /* 0x080fe20000400000 */
[----:B------:R-:W-:-:S03]  /*0960*/  FMUL R55, R66, R49 ;  /* 0x0000003142377220 */ /* 0x000fc60000400000 */
[----:B------:R-:W-:Y:S02]  /*0970*/  F2FP.PACK_AB R42, R43, R56 ;  /* 0x000000382b2a723e */ /* 0x000fe400000000ff */
[----:B------:R-:W-:Y:S01]  /*0980*/  F2FP.PACK_AB R43, R55, R64 ;  /* 0x00000040372b723e */ /* 0x000fe200000000ff */
[--C-:B---3--:R-:W-:Y:S01]  /*0990*/  HADD2.F32 R55, -RZ, R24.reuse.H1_H1 ;  /* 0x30000018ff377230 */ /* 0x108fe20000004100 */
[----:B------:R-:W-:Y:S01]  /*09a0*/  ISETP.NE.AND P5, PT, R61, RZ, PT ;  /* 0x000000ff3d00720c */ /* 0x000fe20003fa5270 */
        /* <DEDUP_REMOVED lines=8> */
[----:B------:R-:W-:Y:S01]  /*0a30*/  HADD2.F32 R65, -RZ, R26.H1_H1 ;  /* 0x3000001aff417230 */ /* 0x000fe20000004100 */
[-C--:B------:R-:W-:Y:S01]  /*0a40*/  FMUL R40, R40, R49.reuse ;  /* 0x0000003128287220 */ /* 0x080fe20000400000 */
[----:B------:R-:W-:Y:S01]  /*0a50*/  FMUL R41, R60, R49 ;  /* 0x000000313c297220 */ /* 0x000fe20000400000 */
[----:B------:R-:W-:Y:S01]  /*0a60*/  FFMA R24, R63, R63, R24 ;  /* 0x0000003f3f187223 */ /* 0x000fe20000000018 */
[--C-:B------:R-:W-:Y:S01]  /*0a70*/  HADD2.F32 R67, -RZ, R27.reuse.H0_H0 ;  /* 0x2000001bff437230 */ /* 0x100fe20000004100 */
[----:B------:R-:W-:Y:S02]  /*0a80*/  FMUL R54, R54, R49 ;  /* 0x0000003136367220 */ /* 0x000fe40000400000 */
[----:B------:R-:W-:Y:S01]  /*0a90*/  FFMA R24, R65, R65, R24 ;  /* 0x0000004141187223 */ /* 0x000fe20000000018 */
[----:B------:R-:W-:Y:S01]  /*0aa0*/  F2FP.PACK_AB R40, R41, R40 ;  /* 0x000000282928723e */ /* 0x000fe200000000ff */
[----:B------:R-:W-:Y:S01]  /*0ab0*/  FMUL R41, R62, R49 ;  /* 0x000000313e297220 */ /* 0x000fe20000400000 */
[----:B------:R-:W-:Y:S01]  /*0ac0*/  HADD2.F32 R27, -RZ, R27.H1_H1 ;  /* 0x3000001bff1b7230 */ /* 0x000fe20000004100 */
[----:B------:R-:W-:-:S03]  /*0ad0*/  FFMA R24, R67, R67, R24 ;  /* 0x0000004343187223 */ /* 0x000fc60000000018 */
[----:B------:R-:W-:Y:S01]  /*0ae0*/  F2FP.PACK_AB R41, R54, R41 ;  /* 0x000000293629723e */ /* 0x000fe200000000ff */
[----:B------:R-:W-:-:S04]  /*0af0*/  FFMA R24, R27, R27, R24 ;  /* 0x0000001b1b187223 */ /* 0x000fc80000000018 */
[----:B------:R-:W-:Y:S04]  /*0b00*/  @!P5 STG.E.128 [R50.64], R40 ;  /* 0x000000283200d986 */ /* 0x000fe8000c101d04 */
[----:B------:R-:W0:Y:S02]  /*0b10*/  SHFL.BFLY PT, R41, R24, 0x8, 0x1f ;  /* 0x0d001f0018297f89 */ /* 0x000e2400000e0000 */
[----:B0-----:R-:W-:-:S05]  /*0b20*/  FADD R41, R24, R41 ;  /* 0x0000002918297221 */ /* 0x001fca0000000000 */
[----:B------:R-:W0:Y:S02]  /*0b30*/  SHFL.BFLY PT, R26, R41, 0x4, 0x1f ;  /* 0x0c801f00291a7f89 */ /* 0x000e2400000e0000 */
[----:B0-----:R-:W-:-:S05]  /*0b40*/  FADD R42, R41, R26 ;  /* 0x0000001a292a7221 */ /* 0x001fca0000000000 */
[----:B------:R-:W0:Y:S02]  /*0b50*/  SHFL.BFLY PT, R43, R42, 0x2, 0x1f ;  /* 0x0c401f002a2b7f89 */ /* 0x000e2400000e0000 */
[----:B0-----:R-:W-:-:S05]  /*0b60*/  FADD R43, R42, R43 ;  /* 0x0000002b2a2b7221 */ /* 0x001fca0000000000 */
[----:B------:R-:W0:Y:S01]  /*0b70*/  SHFL.BFLY PT, R26, R43, 0x1, 0x1f ;  /* 0x0c201f002b1a7f89 */ /* 0x000e2200000e0000 */
[--C-:B----4-:R-:W-:Y:S02]  /*0b80*/  HADD2.F32 R66, -RZ, R32.reuse.H1_H1 ;  /* 0x30000020ff427230 */ /* 0x110fe40000004100 */
[----:B------:R-:W-:Y:S02]  /*0b90*/  HADD2.F32 R68, -RZ, R32.H0_H0 ;  /* 0x20000020ff447230 */ /* 0x000fe40000004100 */
[----:B------:R-:W-:Y:S02]  /*0ba0*/  HADD2.F32 R64, -RZ, R33.H1_H1 ;  /* 0x30000021ff407230 */ /* 0x000fe40000004100 */
[----:B------:R-:W-:Y:S01]  /*0bb0*/  HADD2.F32 R60, -RZ, R34.H0_H0 ;  /* 0x20000022ff3c7230 */ /* 0x000fe20000004100 */
[----:B0-----:R-:W-:Y:S01]  /*0bc0*/  FADD R26, R43, R26 ;  /* 0x0000001a2b1a7221 */ /* 0x001fe20000000000 */
[----:B------:R-:W-:-:S03]  /*0bd0*/  FMUL R43, R66, R66 ;  /* 0x00000042422b7220 */ /* 0x000fc60000400000 */
[----:B------:R-:W-:Y:S01]  /*0be0*/  FADD R50, R26, c[0x0][0x178] ;  /* 0x00005e001a327621 */ /* 0x000fe20000000000 */
[----:B------:R-:W-:-:S03]  /*0bf0*/  FFMA R43, R68, R68, R43 ;  /* 0x00000044442b7223 */ /* 0x000fc6000000002b */
[----:B------:R0:W1:Y:S02]  /*0c00*/  MUFU.SQRT R26, R50 ;  /* 0x00000032001a7308 */ /* 0x0000640000002000 */
[----:B0-----:R-:W-:-:S05]  /*0c10*/  HADD2.F32 R50, -RZ, R33.H0_H0 ;  /* 0x20000021ff327230 */ /* 0x001fca0000004100 */
[----:B------:R-:W-:Y:S01]  /*0c20*/  FFMA R43, R50, R50, R43 ;  /* 0x00000032322b7223 */ /* 0x000fe2000000002b */
[----:B------:R-:W-:-:S03]  /*0c30*/  HADD2.F32 R62, -RZ, R34.H1_H1 ;  /* 0x30000022ff3e7230 */ /* 0x000fc60000004100 */
[----:B------:R-:W-:Y:S01]  /*0c40*/  FFMA R43, R64, R64, R43 ;  /* 0x00000040402b7223 */ /* 0x000fe2000000002b */
[----:B------:R-:W-:-:S03]  /*0c50*/  HADD2.F32 R54, -RZ, R35.H0_H0 ;  /* 0x20000023ff367230 */ /* 0x000fc60000004100 */
[----:B------:R-:W-:Y:S01]  /*0c60*/  FFMA R43, R60, R60, R43 ;  /* 0x0000003c3c2b7223 */ /* 0x000fe2000000002b */
[----:B------:R-:W-:-:S03]  /*0c70*/  HADD2.F32 R56, -RZ, R35.H1_H1 ;  /* 0x30000023ff387230 */ /* 0x000fc60000004100 */
[----:B------:R-:W-:-:S04]  /*0c80*/  FFMA R43, R62, R62, R43 ;  /* 0x0000003e3e2b7223 */ /* 0x000fc8000000002b */
[----:B------:R-:W-:-:S04]  /*0c90*/  FFMA R43, R54, R54, R43 ;  /* 0x00000036362b7223 */ /* 0x000fc8000000002b */
[----:B------:R-:W-:-:S05]  /*0ca0*/  FFMA R43, R56, R56, R43 ;  /* 0x00000038382b7223 */ /* 0x000fca000000002b */
[----:B------:R-:W0:Y:S02]  /*0cb0*/  SHFL.BFLY PT, R32, R43, 0x8, 0x1f ;  /* 0x0d001f002b207f89 */ /* 0x000e2400000e0000 */
[----:B0-----:R-:W-:-:S05]  /*0cc0*/  FADD R33, R43, R32 ;  /* 0x000000202b217221 */ /* 0x001fca0000000000 */
[----:B------:R-:W0:Y:S02]  /*0cd0*/  SHFL.BFLY PT, R32, R33, 0x4, 0x1f ;  /* 0x0c801f0021207f89 */ /* 0x000e2400000e0000 */
[----:B0-----:R-:W-:-:S05]  /*0ce0*/  FADD R34, R33, R32 ;  /* 0x0000002021227221 */ /* 0x001fca0000000000 */
[----:B------:R-:W0:Y:S01]  /*0cf0*/  SHFL.BFLY PT, R35, R34, 0x2, 0x1f ;  /* 0x0c401f0022237f89 */ /* 0x000e2200000e0000 */
[----:B-1----:R-:W-:Y:S01]  /*0d00*/  FSETP.GT.AND P6, PT, R26, 8.50705917302346158658e+37, PT ;  /* 0x7e8000001a00780b */ /* 0x002fe20003fc4000 */
[----:B0-----:R-:W-:-:S05]  /*0d10*/  FADD R35, R34, R35 ;  /* 0x0000002322237221 */ /* 0x001fca0000000000 */
[----:B------:R-:W0:Y:S01]  /*0d20*/  SHFL.BFLY PT, R32, R35, 0x1, 0x1f ;  /* 0x0c201f0023207f89 */ /* 0x000e2200000e0000 */
[----:B------:R-:W-:-:S06]  /*0d30*/  FSETP.GEU.AND P5, PT, R26, 1.175494350822287508e-38, PT ;  /* 0x008000001a00780b */ /* 0x000fcc0003fae000 */
[----:B------:R-:W-:Y:S01]  /*0d40*/  @P6 FMUL R26, R26, 0.25 ;  /* 0x3e8000001a1a6820 */ /* 0x000fe20000400000 */
[----:B------:R-:W-:Y:S02]  /*0d50*/  FSEL R24, R48, 1, P6 ;  /* 0x3f80000030187808 */ /* 0x000fe40003000000 */
[----:B------:R-:W-:-:S04]  /*0d60*/  IADD3 R40, P6, R59, c[0x0][0x168], RZ ;  /* 0x00005a003b287a10 */ /* 0x000fc80007fde0ff */
[----:B------:R-:W-:Y:S01]  /*0d70*/  IADD3.X R41, R53, c[0x0][0x16c], RZ, P6, !PT ;  /* 0x00005b0035297a10 */ /* 0x000fe200037fe4ff */
[----:B------:R-:W-:Y:S01]  /*0d80*/  @!P5 FMUL R26, R26, 16777216 ;  /* 0x4b8000001a1ad820 */ /* 0x000fe20000400000 */
[----:B0-----:R-:W-:-:S04]  /*0d90*/  FADD R32, R35, R32 ;  /* 0x0000002023207221 */ /* 0x001fc80000000000 */
[----:B------:R-:W-:-:S04]  /*0da0*/  FADD R42, R32, c[0x0][0x178] ;  /* 0x00005e00202a7621 */ /* 0x000fc80000000000 */
[----:B------:R-:W0:Y:S08]  /*0db0*/  MUFU.SQRT R51, R42 ;  /* 0x0000002a00337308 */ /* 0x000e300000002000 */
[----:B------:R-:W1:Y:S01]  /*0dc0*/  MUFU.RCP R53, R26 ;  /* 0x0000001a00357308 */ /* 0x000e620000001000 */
[----:B------:R-:W-:Y:S01]  /*0dd0*/  @!P5 FMUL R24, R24, 16777216 ;  /* 0x4b8000001818d820 */ /* 0x000fe20000400000 */
[----:B0-----:R-:W-:Y:S01]  /*0de0*/  FSETP.GT.AND P5, PT, R51, 8.50705917302346158658e+37, PT ;  /* 0x7e8000003300780b */ /* 0x001fe20003fa4000 */
[----:B------:R-:W-:-:S02]  /*0df0*/  HADD2.F32 R33, -RZ, R28.H1_H1 ;  /* 0x3000001cff217230 */ /* 0x000fc40000004100 */
[----:B-1----:R-:W-:Y:S01]  /*0e00*/  FMUL R32, R53, R24 ;  /* 0x0000001835207220 */ /* 0x002fe20000400000 */
[----:B------:R-:W-:-:S03]  /*0e10*/  FSETP.GEU.AND P6, PT, R51, 1.175494350822287508e-38, PT ;  /* 0x008000003300780b */ /* 0x000fc60003fce000 */
[-C--:B------:R-:W-:Y:S01]  /*0e20*/  FMUL R57, R57, R32.reuse ;  /* 0x0000002039397220 */ /* 0x080fe20000400000 */
[-C--:B------:R-:W-:Y:S01]  /*0e30*/  FMUL R26, R25, R32.reuse ;  /* 0x00000020191a7220 */ /* 0x080fe20000400000 */
[-C--:B------:R-:W-:Y:S01]  /*0e40*/  FMUL R63, R63, R32.reuse ;  /* 0x000000203f3f7220 */ /* 0x080fe20000400000 */
[-C--:B------:R-:W-:Y:S01]  /*0e50*/  FMUL R34, R65, R32.reuse ;  /* 0x0000002041227220 */ /* 0x080fe20000400000 */
[----:B------:R-:W-:Y:S02]  /*0e60*/  HADD2.F32 R28, -RZ, R28.H0_H0 ;  /* 0x2000001cff1c7230 */ /* 0x000fe40000004100 */
[----:B------:R-:W-:Y:S01]  /*0e70*/  @P5 FMUL R51, R51, 0.25 ;  /* 0x3e80000033335820 */ /* 0x000fe20000400000 */
[----:B------:R-:W-:Y:S01]  /*0e80*/  FSEL R43, R48, 1, P5 ;  /* 0x3f800000302b7808 */ /* 0x000fe20002800000 */
[----:B------:R-:W-:Y:S01]  /*0e90*/  FMUL R35, R33, R33 ;  /* 0x0000002121237220 */ /* 0x000fe20000400000 */
[----:B------:R-:W-:Y:S01]  /*0ea0*/  ISETP.NE.AND P5, PT, R58, RZ, PT ;  /* 0x000000ff3a00720c */ /* 0x000fe20003fa5270 */
[-C--:B------:R-:W-:Y:S01]  /*0eb0*/  FMUL R67, R67, R32.reuse ;  /* 0x0000002043437220 */ /* 0x080fe20000400000 */
[----:B------:R-:W-:Y:S01]  /*0ec0*/  F2FP.PACK_AB R25, R26, R57 ;  /* 0x000000391a19723e */ /* 0x000fe200000000ff */
[-C--:B------:R-:W-:Y:S01]  /*0ed0*/  FMUL R42, R27, R32.reuse ;  /* 0x000000201b2a7220 */ /* 0x080fe20000400000 */
[----:B------:R-:W-:Y:S01]  /*0ee0*/  F2FP.PACK_AB R26, R34, R63 ;  /* 0x0000003f221a723e */ /* 0x000fe200000000ff */
[--C-:B------:R-:W-:Y:S01]  /*0ef0*/  HADD2.F32 R34, -RZ, R29.reuse.H0_H0 ;  /* 0x2000001dff227230 */ /* 0x100fe20000004100 */
[-C--:B------:R-:W-:Y:S01]  /*0f00*/  FMUL R24, R61, R32.reuse ;  /* 0x000000203d187220 */ /* 0x080fe20000400000 */
[----:B------:R-:W-:Y:S01]  /*0f10*/  FMUL R55, R55, R32 ;  /* 0x0000002037377220 */ /* 0x000fe20000400000 */
[----:B------:R-:W-:Y:S01]  /*0f20*/  FFMA R53, R28, R28, R35 ;  /* 0x0000001c1c357223 */ /* 0x000fe20000000023 */
[----:B------:R-:W-:Y:S01]  /*0f30*/  F2FP.PACK_AB R27, R42, R67 ;  /* 0x000000432a1b723e */ /* 0x000fe200000000ff */
[----:B------:R-:W-:-:S02]  /*0f40*/  HADD2.F32 R35, -RZ, R29.H1_H1 ;  /* 0x3000001dff237230 */ /* 0x000fc40000004100 */
[----:B------:R-:W-:Y:S01]  /*0f50*/  FFMA R42, R34, R34, R53 ;  /* 0x00000022222a7223 */ /* 0x000fe20000000035 */
[----:B------:R-:W-:Y:S01]  /*0f60*/  F2FP.PACK_AB R24, R55, R24 ;  /* 0x000000183718723e */ /* 0x000fe200000000ff */
[--C-:B------:R-:W-:Y:S02]  /*0f70*/  HADD2.F32 R29, -RZ, R30.reuse.H0_H0 ;  /* 0x2000001eff1d7230 */ /* 0x100fe40000004100 */
[----:B------:R-:W-:Y:S02]  /*0f80*/  FFMA R42, R35, R35, R42 ;  /* 0x00000023232a7223 */ /* 0x000fe4000000002a */
[----:B------:R0:W-:Y:S01]  /*0f90*/  @!P5 STG.E.128 [R40.64], R24 ;  /* 0x000000182800d986 */ /* 0x0001e2000c101d04 */
[----:B------:R-:W-:Y:S01]  /*0fa0*/  @!P6 FMUL R51, R51, 16777216 ;  /* 0x4b8000003333e820 */ /* 0x000fe20000400000 */
[----:B0-----:R-:W-:Y:S01]  /*0fb0*/  HADD2.F32 R40, -RZ, R30.H1_H1 ;  /* 0x3000001eff287230 */ /* 0x001fe20000004100 */
[----:B------:R-:W-:Y:S01]  /*0fc0*/  FFMA R25, R29, R29, R42 ;  /* 0x0000001d1d197223 */ /* 0x000fe2000000002a */
[----:B------:R-:W-:-:S03]  /*0fd0*/  HADD2.F32 R30, -RZ, R31.H0_H0 ;  /* 0x2000001fff1e7230 */ /* 0x000fc60000004100 */
[----:B------:R-:W-:Y:S01]  /*0fe0*/  FFMA R25, R40, R40, R25 ;  /* 0x0000002828197223 */ /* 0x000fe20000000019 */
[----:B------:R-:W-:Y:S01]  /*0ff0*/  HADD2.F32 R42, -RZ, R31.H1_H1 ;  /* 0x3000001fff2a7230 */ /* 0x000fe20000004100 */
[----:B------:R-:W0:Y:S02]  /*1000*/  MUFU.RCP R24, R51 ;  /* 0x0000003300187308 */ /* 0x000e240000001000 */
[----:B------:R-:W-:-:S04]  /*1010*/  FFMA R25, R30, R30, R25 ;  /* 0x0000001e1e197223 */ /* 0x000fc80000000019 */
[----:B------:R-:W-:Y:S01]  /*1020*/  FFMA R53, R42, R42, R25 ;  /* 0x0000002a2a357223 */ /* 0x000fe20000000019 */
[----:B------:R-:W-:-:S04]  /*1030*/  @!P6 FMUL R43, R43, 16777216 ;  /* 0x4b8000002b2be820 */ /* 0x000fc80000400000 */
[----:B------:R-:W1:Y:S01]  /*1040*/  SHFL.BFLY PT, R26, R53, 0x8, 0x1f ;  /* 0x0d001f00351a7f89 */ /* 0x000e6200000e0000 */
[--C-:B------:R-:W-:Y:S01]  /*1050*/  HADD2.F32 R41, -RZ, R12.reuse.H1_H1 ;  /* 0x3000000cff297230 */ /* 0x100fe20000004100 */
[----:B------:R-:W-:Y:S01]  /*1060*/  ISETP.NE.AND P6, PT, R52, RZ, PT ;  /* 0x000000ff3400720c */ /* 0x000fe20003fc5270 */
[----:B0-----:R-:W-:Y:S01]  /*1070*/  FMUL R31, R24, R43 ;  /* 0x0000002b181f7220 */ /* 0x001fe20000400000 */
[----:B------:R-:W-:Y:S02]  /*1080*/  HADD2.F32 R43, -RZ, R12.H0_H0 ;  /* 0x2000000cff2b7230 */ /* 0x000fe40000004100 */
[----:B------:R-:W-:Y:S01]  /*1090*/  FMUL R52, R41, R41 ;  /* 0x0000002929347220 */ /* 0x000fe20000400000 */
[-C--:B------:R-:W-:Y:S01]  /*10a0*/  FMUL R24, R68, R31.reuse ;  /* 0x0000001f44187220 */ /* 0x080fe20000400000 */
[----:B------:R-:W-:Y:S01]  /*10b0*/  FMUL R25, R66, R31 ;  /* 0x0000001f42197220 */ /* 0x000fe20000400000 */
[----:B------:R-:W-:Y:S01]  /*10c0*/  HADD2.F32 R12, -RZ, R13.H0_H0 ;  /* 0x2000000dff0c7230 */ /* 0x000fe20000004100 */
[----:B------:R-:W-:-:S03]  /*10d0*/  FFMA R27, R43, R43, R52 ;  /* 0x0000002b2b1b7223 */ /* 0x000fc60000000034 */
[----:B------:R-:W-:Y:S01]  /*10e0*/  F2FP.PACK_AB R24, R25, R24 ;  /* 0x000000181918723e */ /* 0x000fe200000000ff */
[-C--:B------:R-:W-:Y:S01]  /*10f0*/  FMUL R25, R50, R31.reuse ;  /* 0x0000001f32197220 */ /* 0x080fe20000400000 */
[----:B------:R-:W-:Y:S01]  /*1100*/  HADD2.F32 R50, -RZ, R13.H1_H1 ;  /* 0x3000000dff327230 */ /* 0x000fe20000004100 */
[----:B------:R-:W-:Y:S01]  /*1110*/  FFMA R27, R12, R12, R27 ;  /* 0x0000000c0c1b7223 */ /* 0x000fe2000000001b */
[-C--:B------:R-:W-:Y:S01]  /*1120*/  FMUL R60, R60, R31.reuse ;  /* 0x0000001f3c3c7220 */ /* 0x080fe20000400000 */
[----:B------:R-:W-:Y:S01]  /*1130*/  FMUL R51, R62, R31 ;  /* 0x0000001f3e337220 */ /* 0x000fe20000400000 */
[--C-:B------:R-:W-:Y:S01]  /*1140*/  HADD2.F32 R13, -RZ, R14.reuse.H0_H0 ;  /* 0x2000000eff0d7230 */ /* 0x100fe20000004100 */
[----:B------:R-:W-:Y:S01]  /*1150*/  FFMA R52, R50, R50, R27 ;  /* 0x0000003232347223 */ /* 0x000fe2000000001b */
[----:B-1----:R-:W-:Y:S02]  /*1160*/  FADD R53, R53, R26 ;  /* 0x0000001a35357221 */ /* 0x002fe40000000000 */
[----:B------:R-:W-:Y:S01]  /*1170*/  F2FP.PACK_AB R26, R51, R60 ;  /* 0x0000003c331a723e */ /* 0x000fe200000000ff */
[----:B------:R-:W-:Y:S01]  /*1180*/  HADD2.F32 R51, -RZ, R14.H1_H1 ;  /* 0x3000000eff337230 */ /* 0x000fe20000004100 */
[----:B------:R-:W-:Y:S01]  /*1190*/  FFMA R52, R13, R13, R52 ;  /* 0x0000000d0d347223 */ /* 0x000fe20000000034 */
[-C--:B------:R-:W-:Y:S01]  /*11a0*/  FMUL R27, R54, R31.reuse ;  /* 0x0000001f361b7220 */ /* 0x080fe20000400000 */
[----:B------:R-:W-:Y:S01]  /*11b0*/  FMUL R56, R56, R31 ;  /* 0x0000001f38387220 */ /* 0x000fe20000400000 */
[--C-:B------:R-:W-:Y:S01]  /*11c0*/  HADD2.F32 R14, -RZ, R15.reuse.H0_H0 ;  /* 0x2000000fff0e7230 */ /* 0x100fe20000004100 */
[----:B------:R-:W-:Y:S01]  /*11d0*/  FFMA R55, R51, R51, R52 ;  /* 0x0000003333377223 */ /* 0x000fe20000000034 */
[----:B------:R-:W0:Y:S01]  /*11e0*/  SHFL.BFLY PT, R60, R53, 0x4, 0x1f ;  /* 0x0c801f00353c7f89 */ /* 0x000e2200000e0000 */
[----:B------:R-:W-:Y:S01]  /*11f0*/  IADD3 R54, P5, R47, c[0x0][0x168], RZ ;  /* 0x00005a002f367a10 */ /* 0x000fe20007fbe0ff */
[----:B------:R-:W-:Y:S01]  /*1200*/  HADD2.F32 R15, -RZ, R15.H1_H1 ;  /* 0x3000000fff0f7230 */ /* 0x000fe20000004100 */
[----:B------:R-:W-:Y:S01]  /*1210*/  F2FP.PACK_AB R27, R56, R27 ;  /* 0x0000001b381b723e */ /* 0x000fe200000000ff */
[----:B------:R-:W-:Y:S01]  /*1220*/  FFMA R56, R14, R14, R55 ;  /* 0x0000000e0e387223 */ /* 0x000fe20000000037 */
[----:B------:R-:W-:Y:S01]  /*1230*/  IADD3.X R55, R45, c[0x0][0x16c], RZ, P5, !PT ;  /* 0x00005b002d377a10 */ /* 0x000fe20002ffe4ff */
[----:B-----5:R-:W-:-:S02]  /*1240*/  HADD2.F32 R45, -RZ, R36.H1_H1 ;  /* 0x30000024ff2d7230 */ /* 0x020fc40000004100 */
[----:B------:R-:W-:Y:S01]  /*1250*/  FFMA R56, R15, R15, R56 ;  /* 0x0000000f0f387223 */ /* 0x000fe20000000038 */
[----:B------:R-:W-:Y:S02]  /*1260*/  HADD2.F32 R47, -RZ, R36.H0_H0 ;  /* 0x20000024ff2f7230 */ /* 0x000fe40000004100 */
[----:B------:R-:W-:Y:S02]  /*1270*/  FMUL R52, R45, R45 ;  /* 0x0000002d2d347220 */ /* 0x000fe40000400000 */
[----:B------:R-:W1:Y:S01]  /*1280*/  SHFL.BFLY PT, R59, R56, 0x8, 0x1f ;  /* 0x0d001f00383b7f89 */ /* 0x000e6200000e0000 */
[--C-:B------:R-:W-:Y:S01]  /*1290*/  HADD2.F32 R36, -RZ, R37.reuse.H0_H0 ;  /* 0x20000025ff247230 */ /* 0x100fe20000004100 */
[----:B------:R-:W-:Y:S01]  /*12a0*/  FFMA R57, R47, R47, R52 ;  /* 0x0000002f2f397223 */ /* 0x000fe20000000034 */
[----:B------:R-:W-:Y:S01]  /*12b0*/  FMUL R64, R64, R31 ;  /* 0x0000001f40407220 */ /* 0x000fe20000400000 */
[----:B------:R-:W-:Y:S02]  /*12c0*/  HADD2.F32 R52, -RZ, R37.H1_H1 ;  /* 0x30000025ff347230 */ /* 0x000fe40000004100 */
[----:B------:R-:W-:Y:S01]  /*12d0*/  FFMA R57, R36, R36, R57 ;  /* 0x0000002424397223 */ /* 0x000fe20000000039 */
[----:B------:R-:W-:Y:S01]  /*12e0*/  HADD2.F32 R37, -RZ, R38.H0_H0 ;  /* 0x20000026ff257230 */ /* 0x000fe20000004100 */
[----:B------:R-:W-:-:S02]  /*12f0*/  F2FP.PACK_AB R25, R64, R25 ;  /* 0x000000194019723e */ /* 0x000fc400000000ff */
[----:B------:R-:W-:Y:S01]  /*1300*/  FFMA R58, R52, R52, R57 ;  /* 0x00000034343a7223 */ /* 0x000fe20000000039 */
[----:B0-----:R-:W-:Y:S01]  /*1310*/  FADD R60, R53, R60 ;  /* 0x0000003c353c7221 */ /* 0x001fe20000000000 */
[----:B------:R-:W-:Y:S01]  /*1320*/  HADD2.F32 R38, -RZ, R38.H1_H1 ;  /* 0x30000026ff267230 */ /* 0x000fe20000004100 */
[----:B------:R0:W-:Y:S04]  /*1330*/  @!P6 STG.E.128 [R54.64], R24 ;  /* 0x000000183600e986 */ /* 0x0001e8000c101d04 */
[----:B------:R-:W2:Y:S01]  /*1340*/  SHFL.BFLY PT, R27, R60, 0x2, 0x1f ;  /* 0x0c401f003c1b7f89 */ /* 0x000ea200000e0000 */
[----:B0-----:R-:W-:Y:S01]  /*1350*/  FFMA R25, R37, R37, R58 ;  /* 0x0000002525197223 */ /* 0x001fe2000000003a */
[----:B------:R-:W-:-:S03]  /*1360*/  HADD2.F32 R24, -RZ, R39.H0_H0 ;  /* 0x20000027ff187230 */ /* 0x000fc60000004100 */
[----:B------:R-:W-:Y:S01]  /*1370*/  FFMA R25, R38, R38, R25 ;  /* 0x0000002626197223 */ /* 0x000fe20000000019 */
[----:B------:R-:W-:Y:S01]  /*1380*/  HADD2.F32 R39, -RZ, R39.H1_H1 ;  /* 0x30000027ff277230 */ /* 0x000fe20000004100 */
[----:B-1----:R-:W-:Y:S02]  /*1390*/  FADD R59, R56, R59 ;  /* 0x0000003b383b7221 */ /* 0x002fe40000000000 */
[----:B------:R-:W-:-:S04]  /*13a0*/  FFMA R26, R24, R24, R25 ;  /* 0x00000018181a7223 */ /* 0x000fc80000000019 */
[----:B------:R-:W-:Y:S02]  /*13b0*/  FFMA R53, R39, R39, R26 ;  /* 0x0000002727357223 */ /* 0x000fe4000000001a */
[----:B------:R-:W0:Y:S01]  /*13c0*/  SHFL.BFLY PT, R26, R59, 0x4, 0x1f ;  /* 0x0c801f003b1a7f89 */ /* 0x000e2200000e0000 */
[----:B--2---:R-:W-:-:S03]  /*13d0*/  FADD R57, R60, R27 ;  /* 0x0000001b3c397221 */ /* 0x004fc60000000000 */
[----:B------:R-:W1:Y:S01]  /*13e0*/  SHFL.BFLY PT, R54, R53, 0x8, 0x1f ;  /* 0x0d001f0035367f89 */ /* 0x000e6200000e0000 */
[----:B------:R-:W-:-:S03]  /*13f0*/  HADD2.F32 R25, -RZ, R20.H1_H1 ;  /* 0x30000014ff197230 */ /* 0x000fc60000004100 */
[----:B------:R-:W2:Y:S01]  /*1400*/  SHFL.BFLY PT, R58, R57, 0x1, 0x1f ;  /* 0x0c201f00393a7f89 */ /* 0x000ea200000e0000 */
[----:B------:R-:W-:Y:S01]  /*1410*/  HADD2.F32 R20, -RZ, R20.H0_H0 ;  /* 0x20000014ff147230 */ /* 0x000fe20000004100 */
[----:B------:R-:W-:-:S04]  /*1420*/  FMUL R27, R25, R25 ;  /* 0x00000019191b7220 */ /* 0x000fc80000400000 */
[----:B------:R-:W-:Y:S01]  /*1430*/  FFMA R55, R20, R20, R27 ;  /* 0x0000001414377223 */ /* 0x000fe2000000001b */
[--C-:B------:R-:W-:Y:S01]  /*1440*/  HADD2.F32 R27, -RZ, R21.reuse.H1_H1 ;  /* 0x30000015ff1b7230 */ /* 0x100fe20000004100 */
[----:B0-----:R-:W-:Y:S01]  /*1450*/  FADD R61, R59, R26 ;  /* 0x0000001a3b3d7221 */ /* 0x001fe20000000000 */
[----:B------:R-:W-:-:S04]  /*1460*/  HADD2.F32 R26, -RZ, R21.H0_H0 ;  /* 0x20000015ff1a7230 */ /* 0x000fc80000004100 */
[----:B------:R-:W0:Y:S01]  /*1470*/  SHFL.BFLY PT, R60, R61, 0x2, 0x1f ;  /* 0x0c401f003d3c7f89 */ /* 0x000e2200000e0000 */
[----:B------:R-:W-:Y:S01]  /*1480*/  FFMA R56, R26, R26, R55 ;  /* 0x0000001a1a387223 */ /* 0x000fe20000000037 */
[--C-:B------:R-:W-:Y:S01]  /*1490*/  HADD2.F32 R21, -RZ, R22.reuse.H0_H0 ;  /* 0x20000016ff157230 */ /* 0x100fe20000004100 */
[----:B-1----:R-:W-:Y:S02]  /*14a0*/  FADD R54, R53, R54 ;  /* 0x0000003635367221 */ /* 0x002fe40000000000 */
[----:B------:R-:W-:Y:S01]  /*14b0*/  FFMA R56, R27, R27, R56 ;  /* 0x0000001b1b387223 */ /* 0x000fe20000000038 */
[----:B------:R-:W-:-:S03]  /*14c0*/  HADD2.F32 R53, -RZ, R22.H1_H1 ;  /* 0x30000016ff357230 */ /* 0x000fc60000004100 */
[----:B------:R-:W-:Y:S01]  /*14d0*/  FFMA R56, R21, R21, R56 ;  /* 0x0000001515387223 */ /* 0x000fe20000000038 */
[----:B--2---:R-:W-:Y:S01]  /*14e0*/  FADD R55, R57, R58 ;  /* 0x0000003a39377221 */ /* 0x004fe20000000000 */
[--C-:B------:R-:W-:Y:S02]  /*14f0*/  HADD2.F32 R22, -RZ, R23.reuse.H0_H0 ;  /* 0x20000017ff167230 */ /* 0x100fe40000004100 */
[----:B------:R-:W-:Y:S01]  /*1500*/  FFMA R57, R53, R53, R56 ;  /* 0x0000003535397223 */ /* 0x000fe20000000038 */
[----:B------:R-:W-:-:S03]  /*1510*/  HADD2.F32 R23, -RZ, R23.H1_H1 ;  /* 0x30000017ff177230 */ /* 0x000fc60000004100 */
[----:B------:R-:W-:-:S04]  /*1520*/  FFMA R56, R22, R22, R57 ;  /* 0x0000001616387223 */ /* 0x000fc80000000039 */
[----:B------:R-:W-:Y:S01]  /*1530*/  FFMA R56, R23, R23, R56 ;  /* 0x0000001717387223 */ /* 0x000fe20000000038 */
[----:B0-----:R-:W-:-:S04]  /*1540*/  FADD R60, R61, R60 ;  /* 0x0000003c3d3c7221 */ /* 0x001fc80000000000 */
[----:B------:R-:W0:Y:S04]  /*1550*/  SHFL.BFLY PT, R61, R56, 0x8, 0x1f ;  /* 0x0d001f00383d7f89 */ /* 0x000e2800000e0000 */
[----:B------:R-:W1:Y:S01]  /*1560*/  SHFL.BFLY PT, R59, R54, 0x4, 0x1f ;  /* 0x0c801f00363b7f89 */ /* 0x000e6200000e0000 */
[----:B0-----:R-:W-:-:S05]  /*1570*/  FADD R61, R56, R61 ;  /* 0x0000003d383d7221 */ /* 0x001fca0000000000 */
[----:B------:R-:W0:Y:S01]  /*1580*/  SHFL.BFLY PT, R58, R61, 0x4, 0x1f ;  /* 0x0c801f003d3a7f89 */ /* 0x000e2200000e0000 */
[----:B-1----:R-:W-:-:S05]  /*1590*/  FADD R59, R54, R59 ;  /* 0x0000003b363b7221 */ /* 0x002fca0000000000 */
[----:B------:R-:W1:Y:S01]  /*15a0*/  SHFL.BFLY PT, R54, R59, 0x2, 0x1f ;  /* 0x0c401f003b367f89 */ /* 0x000e6200000e0000 */
[----:B------:R-:W-:-:S03]  /*15b0*/  FADD R62, R55, c[0x0][0x178] ;  /* 0x00005e00373e7621 */ /* 0x000fc60000000000 */
[----:B------:R-:W2:Y:S01]  /*15c0*/  SHFL.BFLY PT, R57, R60, 0x1, 0x1f ;  /* 0x0c201f003c397f89 */ /* 0x000ea200000e0000 */
[----:B------:R-:W3:Y:S01]  /*15d0*/  MUFU.SQRT R64, R62 ;  /* 0x0000003e00407308 */ /* 0x000ee20000002000 */
[----:B0-----:R-:W-:-:S05]  /*15e0*/  FADD R58, R61, R58 ;  /* 0x0000003a3d3a7221 */ /* 0x001fca0000000000 */
[----:B------:R-:W0:Y:S01]  /*15f0*/  SHFL.BFLY PT, R63, R58, 0x2, 0x1f ;  /* 0x0c401f003a3f7f89 */ /* 0x000e2200000e0000 */
[----:B-1----:R-:W-:-:S05]  /*1600*/  FADD R54, R59, R54 ;  /* 0x000000363b367221 */ /* 0x002fca0000000000 */
[----:B------:R-:W1:Y:S01]  /*1610*/  SHFL.BFLY PT, R55, R54, 0x1, 0x1f ;  /* 0x0c201f0036377f89 */ /* 0x000e6200000e0000 */
[----:B---3--:R-:W-:Y:S01]  /*1620*/  FSETP.GT.AND P6, PT, R64, 8.50705917302346158658e+37, PT ;  /* 0x7e8000004000780b */ /* 0x008fe20003fc4000 */
[----:B--2---:R-:W-:Y:S01]  /*1630*/  FADD R57, R60, R57 ;  /* 0x000000393c397221 */ /* 0x004fe20000000000 */
[----:B------:R-:W-:-:S03]  /*1640*/  FSETP.GEU.AND P5, PT, R64, 1.175494350822287508e-38, PT ;  /* 0x008000004000780b */ /* 0x000fc60003fae000 */
[----:B------:R-:W-:Y:S01]  /*1650*/  FADD R57, R57, c[0x0][0x178] ;  /* 0x00005e0039397621 */ /* 0x000fe20000000000 */
[----:B0-----:R-:W-:-:S03]  /*1660*/  FADD R63, R58, R63 ;  /* 0x0000003f3a3f7221 */ /* 0x001fc60000000000 */
[----:B------:R-:W0:Y:S02]  /*1670*/  MUFU.SQRT R60, R57 ;  /* 0x00000039003c7308 */ /* 0x000e240000002000 */
[----:B------:R-:W2:Y:S02]  /*1680*/  SHFL.BFLY PT, R56, R63, 0x1, 0x1f ;  /* 0x0c201f003f387f89 */ /* 0x000ea400000e0000 */
[----:B------:R-:W-:Y:S01]  /*1690*/  @P6 FMUL R64, R64, 0.25 ;  /* 0x3e80000040406820 */ /* 0x000fe20000400000 */
[----:B-1----:R-:W-:-:S03]  /*16a0*/  FADD R55, R54, R55 ;  /* 0x0000003736377221 */ /* 0x002fc60000000000 */
[----:B------:R-:W-:Y:S01]  /*16b0*/  @!P5 FMUL R64, R64, 16777216 ;  /* 0x4b8000004040d820 */ /* 0x000fe20000400000 */
[----:B------:R-:W-:Y:S01]  /*16c0*/  FADD R54, R55, c[0x0][0x178] ;  /* 0x00005e0037367621 */ /* 0x000fe20000000000 */
[----:B------:R-:W-:-:S04]  /*16d0*/  FSEL R59, R48, 1, P6 ;  /* 0x3f800000303b7808 */ /* 0x000fc80003000000 */
[----:B------:R-:W1:Y:S01]  /*16e0*/  MUFU.RCP R64, R64 ;  /* 0x0000004000407308 */ /* 0x000e620000001000 */
[----:B0-----:R-:W-:Y:S01]  /*16f0*/  FSETP.GT.AND P6, PT, R60, 8.50705917302346158658e+37, PT ;  /* 0x7e8000003c00780b */ /* 0x001fe20003fc4000 */
[----:B------:R-:W-:-:S06]  /*1700*/  @!P5 FMUL R59, R59, 16777216 ;  /* 0x4b8000003b3bd820 */ /* 0x000fcc0000400000 */
[----:B------:R-:W0:Y:S01]  /*1710*/  MUFU.SQRT R61, R54 ;  /* 0x00000036003d7308 */ /* 0x000e220000002000 */
[----:B------:R-:W-:Y:S01]  /*1720*/  FSETP.GEU.AND P5, PT, R60, 1.175494350822287508e-38, PT ;  /* 0x008000003c00780b */ /* 0x000fe20003fae000 */
[----:B--2---:R-:W-:-:S04]  /*1730*/  FADD R56, R63, R56 ;  /* 0x000000383f387221 */ /* 0x004fc80000000000 */
[----:B------:R-:W-:Y:S01]  /*1740*/  FADD R57, R56, c[0x0][0x178] ;  /* 0x00005e0038397621 */ /* 0x000fe20000000000 */
[----:B-1----:R-:W-:Y:S01]  /*1750*/  FMUL R55, R64, R59 ;  /* 0x0000003b40377220 */ /* 0x002fe20000400000 */
[----:B------:R-:W-:Y:S01]  /*1760*/  FSEL R59, R48, 1, P6 ;  /* 0x3f800000303b7808 */ /* 0x000fe20003000000 */
[----:B------:R-:W-:Y:S01]  /*1770*/  @P6 FMUL R60, R60, 0.25 ;  /* 0x3e8000003c3c6820 */ /* 0x000fe20000400000 */
[----:B------:R-:W1:Y:S01]  /*1780*/  MUFU.SQRT R62, R57 ;  /* 0x00000039003e7308 */ /* 0x000e620000002000 */
[----:B0-----:R-:W-:-:S03]  /*1790*/  FSETP.GT.AND P6, PT, R61, 8.50705917302346158658e+37, PT ;  /* 0x7e8000003d00780b */ /* 0x001fc60003fc4000 */
[----:B------:R-:W-:Y:S01]  /*17a0*/  @!P5 FMUL R60, R60, 16777216 ;  /* 0x4b8000003c3cd820 */ /* 0x000fe20000400000 */
[----:B------:R-:W-:Y:S01]  /*17b0*/  @!P5 FMUL R59, R59, 16777216 ;  /* 0x4b8000003b3bd820 */ /* 0x000fe20000400000 */
[----:B------:R-:W-:Y:S02]  /*17c0*/  FSETP.GEU.AND P5, PT, R61, 1.175494350822287508e-38, PT ;  /* 0x008000003d00780b */ /* 0x000fe40003fae000 */
[----:B------:R-:W-:-:S06]  /*17d0*/  FSEL R54, R48, 1, P6 ;  /* 0x3f80000030367808 */ /* 0x000fcc0003000000 */
[----:B------:R-:W-:Y:S01]  /*17e0*/  @P6 FMUL R61, R61, 0.25 ;  /* 0x3e8000003d3d6820 */ /* 0x000fe20000400000 */
[----:B-1----:R-:W-:-:S04]  /*17f0*/  FSETP.GT.AND P6, PT, R62, 8.50705917302346158658e+37, PT ;  /* 0x7e8000003e00780b */ /* 0x002fc80003fc4000 */
[----:B------:R-:W-:Y:S01]  /*1800*/  @!P5 FMUL R54, R54, 16777216 ;  /* 0x4b8000003636d820 */ /* 0x000fe20000400000 */
[----:B------:R-:W-:Y:S01]  /*1810*/  @!P5 FMUL R61, R61, 16777216 ;  /* 0x4b8000003d3dd820 */ /* 0x000fe20000400000 */
[C---:B------:R-:W-:Y:S01]  /*1820*/  FSETP.GEU.AND P5, PT, R62.reuse, 1.175494350822287508e-38, PT ;  /* 0x008000003e00780b */ /* 0x040fe20003fae000 */
[----:B------:R-:W0:Y:S06]  /*1830*/  MUFU.RCP R60, R60 ;  /* 0x0000003c003c7308 */ /* 0x000e2c0000001000 */
[----:B------:R-:W-:-:S06]  /*1840*/  @P6 FMUL R62, R62, 0.25 ;  /* 0x3e8000003e3e6820 */ /* 0x000fcc0000400000 */
[----:B------:R-:W-:Y:S01]  /*1850*/  @!P5 FMUL R62, R62, 16777216 ;  /* 0x4b8000003e3ed820 */ /* 0x000fe20000400000 */
[----:B------:R-:W1:Y:S08]  /*1860*/  MUFU.RCP R57, R61 ;  /* 0x0000003d00397308 */ /* 0x000e700000001000 */
[----:B------:R-:W2:Y:S01]  /*1870*/  MUFU.RCP R62, R62 ;  /* 0x0000003e003e7308 */ /* 0x000ea20000001000 */
[----:B0-----:R-:W-:Y:S01]  /*1880*/  FMUL R56, R60, R59 ;  /* 0x0000003b3c387220 */ /* 0x001fe20000400000 */
[----:B------:R-:W-:-:S05]  /*1890*/  FSEL R59, R48, 1, P6 ;  /* 0x3f800000303b7808 */ /* 0x000fca0003000000 */
[----:B------:R-:W-:Y:S01]  /*18a0*/  @!P5 FMUL R59, R59, 16777216 ;  /* 0x4b8000003b3bd820 */ /* 0x000fe20000400000 */
[----:B-1----:R-:W-:Y:S01]  /*18b0*/  FMUL R57, R57, R54 ;  /* 0x0000003639397220 */ /* 0x002fe20000400000 */
[--C-:B------:R-:W-:Y:S02]  /*18c0*/  HADD2.F32 R58, -RZ, R16.reuse.H0_H0 ;  /* 0x20000010ff3a7230 */ /* 0x100fe40000004100 */
[----:B--2---:R-:W-:Y:S01]  /*18d0*/  FMUL R54, R62, R59 ;  /* 0x0000003b3e367220 */ /* 0x004fe20000400000 */
[----:B------:R-:W-:Y:S02]  /*18e0*/  HADD2.F32 R59, -RZ, R16.H1_H1 ;  /* 0x30000010ff3b7230 */ /* 0x000fe40000004100 */
[----:B------:R-:W-:-:S03]  /*18f0*/  HADD2.F32 R16, -RZ, R17.H1_H1 ;  /* 0x30000011ff107230 */ /* 0x000fc60000004100 */
        /* <DEDUP_REMOVED lines=10> */
[----:B------:R-:W-:-:S04]  /*19a0*/  FFMA R62, R60, R60, R63 ;  /* 0x0000003c3c3e7223 */ /* 0x000fc8000000003f */
[----:B------:R-:W-:-:S04]  /*19b0*/  FFMA R62, R19, R19, R62 ;  /* 0x00000013133e7223 */ /* 0x000fc8000000003e */
[----:B------:R-:W-:-:S05]  /*19c0*/  FFMA R63, R61, R61, R62 ;  /* 0x0000003d3d3f7223 */ /* 0x000fca000000003e */
[----:B------:R-:W0:Y:S02]  /*19d0*/  SHFL.BFLY PT, R62, R63, 0x8, 0x1f ;  /* 0x0d001f003f3e7f89 */ /* 0x000e2400000e0000 */
[----:B0-----:R-:W-:-:S05]  /*19e0*/  FADD R64, R63, R62 ;  /* 0x0000003e3f407221 */ /* 0x001fca0000000000 */
[----:B------:R-:W0:Y:S02]  /*19f0*/  SHFL.BFLY PT, R65, R64, 0x4, 0x1f ;  /* 0x0c801f0040417f89 */ /* 0x000e2400000e0000 */
[----:B0-----:R-:W-:-:S05]  /*1a00*/  FADD R65, R64, R65 ;  /* 0x0000004140417221 */ /* 0x001fca0000000000 */
[----:B------:R-:W0:Y:S02]  /*1a10*/  SHFL.BFLY PT, R62, R65, 0x2, 0x1f ;  /* 0x0c401f00413e7f89 */ /* 0x000e2400000e0000 */
[----:B0-----:R-:W-:-:S05]  /*1a20*/  FADD R66, R65, R62 ;  /* 0x0000003e41427221 */ /* 0x001fca0000000000 */
[----:B------:R-:W0:Y:S02]  /*1a30*/  SHFL.BFLY PT, R67, R66, 0x1, 0x1f ;  /* 0x0c201f0042437f89 */ /* 0x000e2400000e0000 */
[----:B0-----:R-:W-:-:S04]  /*1a40*/  FADD R67, R66, R67 ;  /* 0x0000004342437221 */ /* 0x001fc80000000000 */
[----:B------:R-:W-:-:S04]  /*1a50*/  FADD R67, R67, c[0x0][0x178] ;  /* 0x00005e0043437621 */ /* 0x000fc80000000000 */
[----:B------:R-:W0:Y:S01]  /*1a60*/  MUFU.SQRT R64, R67 ;  /* 0x0000004300407308 */ /* 0x000e220000002000 */
[----:B------:R-:W-:Y:S02]  /*1a70*/  SHF.R.U32.HI R62, RZ, 0x4, R0 ;  /* 0x00000004ff3e7819 */ /* 0x000fe40000011600 */
[C---:B0-----:R-:W-:Y:S02]  /*1a80*/  FSETP.GT.AND P5, PT, R64.reuse, 8.50705917302346158658e+37, PT ;  /* 0x7e8000004000780b */ /* 0x041fe40003fa4000 */
[----:B------:R-:W-:Y:S02]  /*1a90*/  FSETP.GEU.AND P6, PT, R64, 1.175494350822287508e-38, PT ;  /* 0x008000004000780b */ /* 0x000fe40003fce000 */
[----:B------:R-:W-:-:S09]  /*1aa0*/  SGXT.U32 R62, R62, 0x3 ;  /* 0x000000033e3e781a */ /* 0x000fd20000000000 */
[----:B------:R-:W-:Y:S01]  /*1ab0*/  @P5 FMUL R64, R64, 0.25 ;  /* 0x3e80000040405820 */ /* 0x000fe20000400000 */
[----:B------:R0:W-:Y:S03]  /*1ac0*/  STS [R62.X4+0x20], R32 ;  /* 0x000020203e007388 */ /* 0x0001e60000004800 */
[----:B------:R-:W-:Y:S01]  /*1ad0*/  @!P6 FMUL R64, R64, 16777216 ;  /* 0x4b8000004040e820 */ /* 0x000fe20000400000 */
[----:B------:R1:W-:Y:S01]  /*1ae0*/  STS [R62.X4], R49 ;  /* 0x000000313e007388 */ /* 0x0003e20000004800 */
[-C--:B0-----:R-:W-:Y:S02]  /*1af0*/  FMUL R32, R29, R55.reuse ;  /* 0x000000371d207220 */ /* 0x081fe40000400000 */
[----:B------:R-:W0:Y:S01]  /*1b00*/  MUFU.RCP R29, R64 ;  /* 0x00000040001d7308 */ /* 0x000e220000001000 */
[-C--:B-1----:R-:W-:Y:S01]  /*1b10*/  FMUL R49, R40, R55.reuse ;  /* 0x0000003728317220 */ /* 0x082fe20000400000 */
[-C--:B------:R-:W-:Y:S01]  /*1b20*/  FMUL R40, R30, R55.reuse ;  /* 0x000000371e287220 */ /* 0x080fe20000400000 */
[----:B------:R-:W-:Y:S01]  /*1b30*/  FSEL R30, R48, 1, P5 ;  /* 0x3f800000301e7808 */ /* 0x000fe20002800000 */
[----:B------:R0:W-:Y:S04]  /*1b40*/  STS [R62.X4+0x40], R31 ;  /* 0x0000401f3e007388 */ /* 0x0001e80000004800 */
[----:B------:R-:W-:Y:S01]  /*1b50*/  @!P6 FMUL R30, R30, 16777216 ;  /* 0x4b8000001e1ee820 */ /* 0x000fe20000400000 */
[-C--:B------:R-:W-:Y:S01]  /*1b60*/  FMUL R28, R28, R55.reuse ;  /* 0x000000371c1c7220 */ /* 0x080fe20000400000 */
[-C--:B------:R-:W-:Y:S01]  /*1b70*/  FMUL R33, R33, R55.reuse ;  /* 0x0000003721217220 */ /* 0x080fe20000400000 */
[-C--:B------:R-:W-:Y:S01]  /*1b80*/  FMUL R34, R34, R55.reuse ;  /* 0x0000003722227220 */ /* 0x080fe20000400000 */
[-C--:B------:R-:W-:Y:S01]  /*1b90*/  FMUL R35, R35, R55.reuse ;  /* 0x0000003723237220 */ /* 0x080fe20000400000 */
[----:B------:R-:W-:Y:S01]  /*1ba0*/  FMUL R63, R42, R55 ;  /* 0x000000372a3f7220 */ /* 0x000fe20000400000 */
[----:B0-----:R-:W-:Y:S01]  /*1bb0*/  FMUL R31, R29, R30 ;  /* 0x0000001e1d1f7220 */ /* 0x001fe20000400000 */
[----:B------:R-:W-:Y:S01]  /*1bc0*/  F2FP.PACK_AB R30, R49, R32 ;  /* 0x00000020311e723e */ /* 0x000fe200000000ff */
[-C--:B------:R-:W-:Y:S01]  /*1bd0*/  FMUL R42, R41, R56.reuse ;  /* 0x00000038292a7220 */ /* 0x080fe20000400000 */
[----:B------:R-:W-:Y:S01]  /*1be0*/  IADD3 R32, P6, R11, c[0x0][0x168], RZ ;  /* 0x00005a000b207a10 */ /* 0x000fe20007fde0ff */
[-C--:B------:R-:W-:Y:S01]  /*1bf0*/  FMUL R12, R12, R56.reuse ;  /* 0x000000380c0c7220 */ /* 0x080fe20000400000 */
[-C--:B------:R-:W-:Y:S01]  /*1c00*/  FMUL R41, R50, R56.reuse ;  /* 0x0000003832297220 */ /* 0x080fe20000400000 */
[-C--:B------:R-:W-:Y:S01]  /*1c10*/  FMUL R43, R43, R56.reuse ;  /* 0x000000382b2b7220 */ /* 0x080fe20000400000 */
[-C--:B------:R-:W-:Y:S01]  /*1c20*/  FMUL R13, R13, R56.reuse ;  /* 0x000000380d0d7220 */ /* 0x080fe20000400000 */
[-C--:B------:R-:W-:Y:S01]  /*1c30*/  FMUL R48, R51, R56.reuse ;  /* 0x0000003833307220 */ /* 0x080fe20000400000 */
[-C--:B------:R-:W-:Y:S01]  /*1c40*/  FMUL R14, R14, R56.reuse ;  /* 0x000000380e0e7220 */ /* 0x080fe20000400000 */
[----:B------:R-:W-:Y:S01]  /*1c50*/  FMUL R15, R15, R56 ;  /* 0x000000380f0f7220 */ /* 0x000fe20000400000 */
[-C--:B------:R-:W-:Y:S01]  /*1c60*/  FMUL R47, R47, R57.reuse ;  /* 0x000000392f2f7220 */ /* 0x080fe20000400000 */
[-C--:B------:R-:W-:Y:S01]  /*1c70*/  FMUL R50, R45, R57.reuse ;  /* 0x000000392d327220 */ /* 0x080fe20000400000 */
[----:B------:R-:W-:Y:S01]  /*1c80*/  F2FP.PACK_AB R28, R33, R28 ;  /* 0x0000001c211c723e */ /* 0x000fe200000000ff */
[-C--:B------:R-:W-:Y:S01]  /*1c90*/  FMUL R36, R36, R57.reuse ;  /* 0x0000003924247220 */ /* 0x080fe20000400000 */
[----:B------:R-:W-:Y:S01]  /*1ca0*/  F2FP.PACK_AB R29, R35, R34 ;  /* 0x00000022231d723e */ /* 0x000fe200000000ff */
[-C--:B------:R-:W-:Y:S01]  /*1cb0*/  FMUL R45, R52, R57.reuse ;  /* 0x00000039342d7220 */ /* 0x080fe20000400000 */
[-C--:B------:R-:W-:Y:S01]  /*1cc0*/  FMUL R37, R37, R57.reuse ;  /* 0x0000003925257220 */ /* 0x080fe20000400000 */
[-C--:B------:R-:W-:Y:S01]  /*1cd0*/  FMUL R38, R38, R57.reuse ;  /* 0x0000003926267220 */ /* 0x080fe20000400000 */
[-C--:B------:R-:W-:Y:S01]  /*1ce0*/  FMUL R24, R24, R57.reuse ;  /* 0x0000003918187220 */ /* 0x080fe20000400000 */
[----:B------:R-:W-:Y:S01]  /*1cf0*/  FMUL R39, R39, R57 ;  /* 0x0000003927277220 */ /* 0x000fe20000400000 */
[----:B------:R-:W-:Y:S01]  /*1d00*/  IADD3 R34, P5, R8, c[0x0][0x168], RZ ;  /* 0x00005a0008227a10 */ /* 0x000fe20007fbe0ff */
[----:B------:R0:W-:Y:S01]  /*1d10*/  STS [R62.X4+0x60], R55 ;  /* 0x000060373e007388 */ /* 0x0001e20000004800 */
[----:B------:R-:W-:Y:S01]  /*1d20*/  IADD3.X R33, R44, c[0x0][0x16c], RZ, P6, !PT ;  /* 0x00005b002c217a10 */ /* 0x000fe200037fe4ff */
[----:B------:R-:W-:Y:S01]  /*1d30*/  FMUL R52, R53, R54 ;  /* 0x0000003635347220 */ /* 0x000fe20000400000 */
[----:B------:R-:W-:Y:S01]  /*1d40*/  IADD3 R46, P6, R46, c[0x0][0x168], RZ ;  /* 0x00005a002e2e7a10 */ /* 0x000fe20007fde0ff */
[----:B------:R1:W-:Y:S01]  /*1d50*/  STS [R62.X4+0x80], R56 ;  /* 0x000080383e007388 */ /* 0x0003e20000004800 */
[-C--:B------:R-:W-:Y:S01]  /*1d60*/  FMUL R58, R58, R31.reuse ;  /* 0x0000001f3a3a7220 */ /* 0x080fe20000400000 */
[-C--:B------:R-:W-:Y:S01]  /*1d70*/  FMUL R59, R59, R31.reuse ;  /* 0x0000001f3b3b7220 */ /* 0x080fe20000400000 */
[-C--:B------:R-:W-:Y:S01]  /*1d80*/  FMUL R51, R17, R31.reuse ;  /* 0x0000001f11337220 */ /* 0x080fe20000400000 */
[----:B------:R2:W-:Y:S01]  /*1d90*/  STS [R62.X4+0xe0], R31 ;  /* 0x0000e01f3e007388 */ /* 0x0005e20000004800 */
[-C--:B------:R-:W-:Y:S01]  /*1da0*/  FMUL R53, R18, R31.reuse ;  /* 0x0000001f12357220 */ /* 0x080fe20000400000 */
[-C--:B------:R-:W-:Y:S01]  /*1db0*/  FMUL R60, R60, R31.reuse ;  /* 0x0000001f3c3c7220 */ /* 0x080fe20000400000 */
[-C--:B0-----:R-:W-:Y:S01]  /*1dc0*/  FMUL R55, R19, R31.reuse ;  /* 0x0000001f13377220 */ /* 0x081fe20000400000 */
[-C--:B------:R-:W-:Y:S01]  /*1dd0*/  FMUL R64, R61, R31.reuse ;  /* 0x0000001f3d407220 */ /* 0x080fe20000400000 */
[----:B------:R-:W-:Y:S01]  /*1de0*/  F2FP.PACK_AB R17, R41, R12 ;  /* 0x0000000c2911723e */ /* 0x000fe200000000ff */
[----:B-1----:R-:W-:Y:S01]  /*1df0*/  FMUL R56, R16, R31 ;  /* 0x0000001f10387220 */ /* 0x002fe20000400000 */
[----:B------:R-:W-:-:S02]  /*1e00*/  F2FP.PACK_AB R16, R42, R43 ;  /* 0x0000002b2a10723e */ /* 0x000fc400000000ff */
[----:B------:R-:W-:Y:S02]  /*1e10*/  F2FP.PACK_AB R18, R48, R13 ;  /* 0x0000000d3012723e */ /* 0x000fe400000000ff */
[----:B--2---:R-:W-:Y:S02]  /*1e20*/  F2FP.PACK_AB R31, R63, R40 ;  /* 0x000000283f1f723e */ /* 0x004fe400000000ff */
[----:B------:R-:W-:Y:S02]  /*1e30*/  F2FP.PACK_AB R19, R15, R14 ;  /* 0x0000000e0f13723e */ /* 0x000fe400000000ff */
[----:B------:R-:W-:Y:S02]  /*1e40*/  F2FP.PACK_AB R12, R50, R47 ;  /* 0x0000002f320c723e */ /* 0x000fe400000000ff */
[----:B------:R-:W-:Y:S02]  /*1e50*/  IADD3.X R35, R9, c[0x0][0x16c], RZ, P5, !PT ;  /* 0x00005b0009237a10 */ /* 0x000fe40002ffe4ff */
[----:B------:R-:W-:-:S02]  /*1e60*/  F2FP.PACK_AB R13, R45, R36 ;  /* 0x000000242d0d723e */ /* 0x000fc400000000ff */
[----:B------:R-:W-:Y:S02]  /*1e70*/  F2FP.PACK_AB R14, R38, R37 ;  /* 0x00000025260e723e */ /* 0x000fe400000000ff */
[----:B------:R-:W-:Y:S02]  /*1e80*/  F2FP.PACK_AB R15, R39, R24 ;  /* 0x00000018270f723e */ /* 0x000fe400000000ff */
[----:B------:R-:W-:Y:S01]  /*1e90*/  IADD3.X R47, R10, c[0x0][0x16c], RZ, P6, !PT ;  /* 0x00005b000a2f7a10 */ /* 0x000fe200037fe4ff */
[-C--:B------:R-:W-:Y:S01]  /*1ea0*/  FMUL R20, R20, R54.reuse ;  /* 0x0000003614147220 */ /* 0x080fe20000400000 */
[-C--:B------:R-:W-:Y:S01]  /*1eb0*/  FMUL R25, R25, R54.reuse ;  /* 0x0000003619197220 */ /* 0x080fe20000400000 */
[----:B------:R-:W-:Y:S01]  /*1ec0*/  @!P4 STG.E.128 [R32.64], R28 ;  /* 0x0000001c2000c986 */ /* 0x000fe2000c101d04 */
[-C--:B------:R-:W-:Y:S01]  /*1ed0*/  FMUL R26, R26, R54.reuse ;  /* 0x000000361a1a7220 */ /* 0x080fe20000400000 */
[-C--:B------:R-:W-:Y:S01]  /*1ee0*/  FMUL R27, R27, R54.reuse ;  /* 0x000000361b1b7220 */ /* 0x080fe20000400000 */
[-C--:B------:R-:W-:Y:S01]  /*1ef0*/  FMUL R21, R21, R54.reuse ;  /* 0x0000003615157220 */ /* 0x080fe20000400000 */
[----:B------:R0:W-:Y:S01]  /*1f00*/  @!P3 STG.E.128 [R34.64], R16 ;  /* 0x000000102200b986 */ /* 0x0001e2000c101d04 */
[-C--:B------:R-:W-:Y:S01]  /*1f10*/  FMUL R22, R22, R54.reuse ;  /* 0x0000003616167220 */ /* 0x080fe20000400000 */
[----:B------:R-:W-:-:S02]  /*1f20*/  FMUL R23, R23, R54 ;  /* 0x0000003617177220 */ /* 0x000fc40000400000 */
[----:B------:R-:W-:Y:S01]  /*1f30*/  @!P2 STG.E.128 [R46.64], R12 ;  /* 0x0000000c2e00a986 */ /* 0x000fe2000c101d04 */
[----:B------:R-:W-:Y:S02]  /*1f40*/  IADD3 R4, P2, R4, c[0x0][0x168], RZ ;  /* 0x00005a0004047a10 */ /* 0x000fe40007f5e0ff */
[----:B------:R-:W-:Y:S02]  /*1f50*/  F2FP.PACK_AB R8, R25, R20 ;  /* 0x000000141908723e */ /* 0x000fe400000000ff */
[----:B------:R-:W-:Y:S02]  /*1f60*/  LOP3.LUT R25, R5, 0x3f, R0, 0xf8, !PT ;  /* 0x0000003f05197812 */ /* 0x000fe400078ef800 */
[----:B------:R-:W-:Y:S02]  /*1f70*/  F2FP.PACK_AB R9, R27, R26 ;  /* 0x0000001a1b09723e */ /* 0x000fe400000000ff */
[----:B------:R-:W-:Y:S02]  /*1f80*/  F2FP.PACK_AB R10, R52, R21 ;  /* 0x00000015340a723e */ /* 0x000fe400000000ff */
[----:B------:R-:W-:-:S02]  /*1f90*/  F2FP.PACK_AB R11, R23, R22 ;  /* 0x00000016170b723e */ /* 0x000fc400000000ff */
[----:B------:R-:W-:Y:S02]  /*1fa0*/  IADD3.X R5, R6, c[0x0][0x16c], RZ, P2, !PT ;  /* 0x00005b0006057a10 */ /* 0x000fe400017fe4ff */
[----:B------:R-:W-:Y:S02]  /*1fb0*/  LOP3.LUT P2, RZ, R0, 0x40, RZ, 0xc0, !PT ;  /* 0x0000004000ff7812 */ /* 0x000fe4000784c0ff */
[----:B------:R-:W-:Y:S01]  /*1fc0*/  ISETP.LT.U32.AND P3, PT, R25, 0x3740, PT ;  /* 0x000037401900780c */ /* 0x000fe20003f61070 */
[----:B------:R-:W-:Y:S01]  /*1fd0*/  @!P1 STG.E.128 [R4.64], R8 ;  /* 0x0000000804009986 */ /* 0x000fe2000c101d04 */
[----:B0-----:R-:W-:Y:S02]  /*1fe0*/  IADD3 R16, P4, R3, c[0x0][0x168], RZ ;  /* 0x00005a0003107a10 */ /* 0x001fe40007f9e0ff */
[----:B------:R-:W-:Y:S02]  /*1ff0*/  ISETP.LT.U32.AND.EX P1, PT, R2, RZ, !P2, P3 ;  /* 0x000000ff0200720c */ /* 0x000fe40005721130 */
[----:B------:R-:W-:-:S02]  /*2000*/  F2FP.PACK_AB R20, R59, R58 ;  /* 0x0000003a3b14723e */ /* 0x000fc400000000ff */
[----:B------:R-:W-:Y:S02]  /*2010*/  F2FP.PACK_AB R21, R56, R51 ;  /* 0x000000333815723e */ /* 0x000fe400000000ff */
[----:B------:R-:W-:Y:S02]  /*2020*/  F2FP.PACK_AB R22, R60, R53 ;  /* 0x000000353c16723e */ /* 0x000fe400000000ff */
[----:B------:R-:W-:Y:S02]  /*2030*/  IADD3.X R17, R7, c[0x0][0x16c], RZ, P4, !PT ;  /* 0x00005b0007117a10 */ /* 0x000fe400027fe4ff */
[----:B------:R-:W-:Y:S01]  /*2040*/  F2FP.PACK_AB R23, R64, R55 ;  /* 0x000000374017723e */ /* 0x000fe200000000ff */
[----:B------:R-:W-:Y:S04]  /*2050*/  STS [R62.X4+0xa0], R57 ;  /* 0x0000a0393e007388 */ /* 0x000fe80000004800 */
[----:B------:R-:W-:Y:S04]  /*2060*/  STS [R62.X4+0xc0], R54 ;  /* 0x0000c0363e007388 */ /* 0x000fe80000004800 */
[----:B------:R-:W-:Y:S04]  /*2070*/  @!P0 STG.E.128 [R16.64], R20 ;  /* 0x0000001410008986 */ /* 0x000fe8000c101d04 */
[----:B------:R-:W-:Y:S06]  /*2080*/  BAR.SYNC 0x0 ;  /* 0x0000000000007b1d */ /* 0x000fec0000000000 */
[----:B------:R-:W-:Y:S05]  /*2090*/  @!P1 EXIT ;  /* 0x000000000000994d */ /* 0x000fea0003800000 */
[----:B------:R-:W-:Y:S02]  /*20a0*/  LOP3.LUT R0, R0, 0x3f, RZ, 0xc0, !PT ;  /* 0x0000003f00007812 */ /* 0x000fe400078ec0ff */
[----:B------:R-:W-:-:S03]  /*20b0*/  LEA R4, P0, R25, c[0x0][0x170], 0x2 ;  /* 0x00005c0019047a11 */ /* 0x000fc600078010ff */
[----:B------:R-:W0:Y:S01]  /*20c0*/  LDS R3, [R0.X4] ;  /* 0x0000000000037984 */ /* 0x000e220000004800 */
[----:B------:R-:W-:-:S05]  /*20d0*/  LEA.HI.X R5, R25, c[0x0][0x174], R2, 0x2, P0 ;  /* 0x00005d0019057a11 */ /* 0x000fca00000f1402 */
[----:B0-----:R-:W-:Y:S01]  /*20e0*/  STG.E [R4.64], R3 ;  /* 0x0000000304007986 */ /* 0x001fe2000c101904 */
[----:B------:R-:W-:Y:S05]  /*20f0*/  EXIT ;  /* 0x000000000000794d */ /* 0x000fea0003800000 */
.L_x_0:
[----:B------:R-:W-:-:S00]  /*2100*/  BRA `(.L_x_0) ;  /* 0xfffffff000007947 */ /* 0x000fc0000383ffff */
[----:B------:R-:W-:-:S00]  /*2110*/  NOP ;  /* 0x0000000000007918 */ /* 0x000fc00000000000 */
        /* <DEDUP_REMOVED lines=14> */
.L_x_1:


//--------------------- .nv.global.init           --------------------------
	.section	.nv.global.init,"aw",@progbits
.nv.global.init:
	.type		_$_str,@object
	.size		_$_str,(_$_str_$_2 - _$_str)
_$_str:
        /*0000*/ 	.byte	0x5f, 0x5f, 0x43, 0x55, 0x44, 0x41, 0x5f, 0x46, 0x54, 0x5a, 0x00
	.type		_$_str_$_2,@object
	.size		_$_str_$_2,(.L_1 - _$_str_$_2)
_$_str_$_2:
        /*000b*/ 	.byte	0x5f, 0x5f, 0x43, 0x55, 0x44, 0x41, 0x5f, 0x50, 0x52, 0x45, 0x43, 0x5f, 0x53, 0x51, 0x52, 0x54
        /*001b*/ 	.byte	0x00
.L_1:


//--------------------- .nv.shared.l2norm_fwd_kernel --------------------------
	.section	.nv.shared.l2norm_fwd_kernel,"aw",@nobits
	.align	16
